	.target	sm_90a

	.elftype	@"ET_EXEC"


//--------------------- .note.nv.tkinfo           --------------------------
	.section	.note.nv.tkinfo,"",@"SHT_NOTE"
	.sectionflags	@"SHF_NOTE_NV_TKINFO"
	.tkinfo
        /*0018*/ 	.word	0x00000002
        /*0030*/ 	.string	""
        /*0030*/ 	.string	"ptxas"
        /*0030*/ 	.string	"Cuda compilation tools, release 13.0, V13.0.88"
        /*0030*/ 	.string	"Build cuda_13.0.r13.0/compiler.36424714_0"
        /*0030*/ 	.string	"-arch sm_90a -m 64 "



//--------------------- .note.nv.cuinfo           --------------------------
	.section	.note.nv.cuinfo,"",@"SHT_NOTE"
	.sectionflags	@"SHF_NOTE_NV_CUINFO"
        /*0018*/ 	.short	0x0002
        /*001a*/ 	.short	0x005a
        /*001c*/ 	.short	0x0082
	.zero		2


//--------------------- .nv.info                  --------------------------
	.section	.nv.info,"",@"SHT_CUDA_INFO"
	.align	4


	//----- nvinfo : EIATTR_REGCOUNT
	.align		4
        /*0000*/ 	.byte	0x04, 0x2f
        /*0002*/ 	.short	(.L_12 - .L_11)
	.align		4
.L_11:
        /*0004*/ 	.word	index@(_ZN7cutlass13device_kernelINS_4gemm6kernel13GemmUniversalIN4cute5tupleIJiiiiEEENS1_10collective13CollectiveMmaINS1_37MainloopSm90TmaGmmaWarpSpecializedFP8ILi18ENS5_IJNS4_1CILi1EEESB_SB_EEENS1_35KernelTmaWarpSpecializedCooperativeEEENS5_IJNSA_ILi128EEENSA_ILi256EEENSA_ILi32EEEEEENS_12float_e4m3_tENS5_IJlSB_lEEESJ_SK_NS4_8TiledMMAINS4_8MMA_AtomIJNS4_4SM904GMMA31MMA_64x256x32_F32E4M3E4M3_SS_TNILNSO_7ScaleInE1ELSQ_1EEEEEENS4_6LayoutINS5_IJNSA_ILi2EEESB_SB_EEENS5_IJSB_NSA_ILi0EEESW_EEEEENS5_IJNS4_10UnderscoreESZ_SZ_EEEEENS4_13SM90_TMA_LOADENS4_14ComposedLayoutINS4_7SwizzleILi1ELi4ELi3EEENS4_18smem_ptr_flag_bitsILi8EEENST_INS5_IJNSA_ILi8EEESH_EEENS5_IJSH_SB_EEEEEEEvNS4_8identityES12_S1C_vS1D_EENS_8epilogue10collective6detail29Sm90TmaWarpSpecializedAdapterINS1G_15DefaultEpilogueISJ_SK_SK_NS1F_6thread17LinearCombinationISJ_Li1EffLNS1K_9ScaleType4KindE0ELNS_15FloatRoundStyleE2ESJ_EENS1_15EpilogueDefaultEEEEEvvEEEEvNT_6ParamsE)
        /*0008*/ 	.word	0x000000a8


	//----- nvinfo : EIATTR_FRAME_SIZE
	.align		4
.L_12:
        /*000c*/ 	.byte	0x04, 0x11
        /*000e*/ 	.short	(.L_14 - .L_13)
	.align		4
.L_13:
        /*0010*/ 	.word	index@(_ZN7cutlass13device_kernelINS_4gemm6kernel13GemmUniversalIN4cute5tupleIJiiiiEEENS1_10collective13CollectiveMmaINS1_37MainloopSm90TmaGmmaWarpSpecializedFP8ILi18ENS5_IJNS4_1CILi1EEESB_SB_EEENS1_35KernelTmaWarpSpecializedCooperativeEEENS5_IJNSA_ILi128EEENSA_ILi256EEENSA_ILi32EEEEEENS_12float_e4m3_tENS5_IJlSB_lEEESJ_SK_NS4_8TiledMMAINS4_8MMA_AtomIJNS4_4SM904GMMA31MMA_64x256x32_F32E4M3E4M3_SS_TNILNSO_7ScaleInE1ELSQ_1EEEEEENS4_6LayoutINS5_IJNSA_ILi2EEESB_SB_EEENS5_IJSB_NSA_ILi0EEESW_EEEEENS5_IJNS4_10UnderscoreESZ_SZ_EEEEENS4_13SM90_TMA_LOADENS4_14ComposedLayoutINS4_7SwizzleILi1ELi4ELi3EEENS4_18smem_ptr_flag_bitsILi8EEENST_INS5_IJNSA_ILi8EEESH_EEENS5_IJSH_SB_EEEEEEEvNS4_8identityES12_S1C_vS1D_EENS_8epilogue10collective6detail29Sm90TmaWarpSpecializedAdapterINS1G_15DefaultEpilogueISJ_SK_SK_NS1F_6thread17LinearCombinationISJ_Li1EffLNS1K_9ScaleType4KindE0ELNS_15FloatRoundStyleE2ESJ_EENS1_15EpilogueDefaultEEEEEvvEEEEvNT_6ParamsE)
        /*0014*/ 	.word	0x00000100


	//----- nvinfo : EIATTR_MIN_STACK_SIZE
	.align		4
.L_14:
        /*0018*/ 	.byte	0x04, 0x12
        /*001a*/ 	.short	(.L_16 - .L_15)
	.align		4
.L_15:
        /*001c*/ 	.word	index@(_ZN7cutlass13device_kernelINS_4gemm6kernel13GemmUniversalIN4cute5tupleIJiiiiEEENS1_10collective13CollectiveMmaINS1_37MainloopSm90TmaGmmaWarpSpecializedFP8ILi18ENS5_IJNS4_1CILi1EEESB_SB_EEENS1_35KernelTmaWarpSpecializedCooperativeEEENS5_IJNSA_ILi128EEENSA_ILi256EEENSA_ILi32EEEEEENS_12float_e4m3_tENS5_IJlSB_lEEESJ_SK_NS4_8TiledMMAINS4_8MMA_AtomIJNS4_4SM904GMMA31MMA_64x256x32_F32E4M3E4M3_SS_TNILNSO_7ScaleInE1ELSQ_1EEEEEENS4_6LayoutINS5_IJNSA_ILi2EEESB_SB_EEENS5_IJSB_NSA_ILi0EEESW_EEEEENS5_IJNS4_10UnderscoreESZ_SZ_EEEEENS4_13SM90_TMA_LOADENS4_14ComposedLayoutINS4_7SwizzleILi1ELi4ELi3EEENS4_18smem_ptr_flag_bitsILi8EEENST_INS5_IJNSA_ILi8EEESH_EEENS5_IJSH_SB_EEEEEEEvNS4_8identityES12_S1C_vS1D_EENS_8epilogue10collective6detail29Sm90TmaWarpSpecializedAdapterINS1G_15DefaultEpilogueISJ_SK_SK_NS1F_6thread17LinearCombinationISJ_Li1EffLNS1K_9ScaleType4KindE0ELNS_15FloatRoundStyleE2ESJ_EENS1_15EpilogueDefaultEEEEEvvEEEEvNT_6ParamsE)
        /*0020*/ 	.word	0x00000100
.L_16:


//--------------------- .nv.compat                --------------------------
	.section	.nv.compat,"",@"SHT_CUDA_COMPAT_INFO"
	.align	4
        /*0000*/ 	.byte	0x02, 0x09, 0x01, 0x00, 0x02, 0x02, 0x04, 0x00, 0x02, 0x05, 0x05, 0x00, 0x03, 0x07, 0x01, 0x01
        /*0010*/ 	.byte	0x02, 0x03, 0x01, 0x00, 0x02, 0x06, 0x01, 0x00, 0x04, 0x0b, 0x08, 0x00, 0x00, 0x00, 0x00, 0x00
        /*0020*/ 	.byte	0x00, 0x00, 0x00, 0x00


//--------------------- .nv.info._ZN7cutlass13device_kernelINS_4gemm6kernel13GemmUniversalIN4cute5tupleIJiiiiEEENS1_10collective13CollectiveMmaINS1_37MainloopSm90TmaGmmaWarpSpecializedFP8ILi18ENS5_IJNS4_1CILi1EEESB_SB_EEENS1_35KernelTmaWarpSpecializedCooperativeEEENS5_IJNSA_ILi128EEENSA_ILi256EEENSA_ILi32EEEEEENS_12float_e4m3_tENS5_IJlSB_lEEESJ_SK_NS4_8TiledMMAINS4_8MMA_AtomIJNS4_4SM904GMMA31MMA_64x256x32_F32E4M3E4M3_SS_TNILNSO_7ScaleInE1ELSQ_1EEEEEENS4_6LayoutINS5_IJNSA_ILi2EEESB_SB_EEENS5_IJSB_NSA_ILi0EEESW_EEEEENS5_IJNS4_10UnderscoreESZ_SZ_EEEEENS4_13SM90_TMA_LOADENS4_14ComposedLayoutINS4_7SwizzleILi1ELi4ELi3EEENS4_18smem_ptr_flag_bitsILi8EEENST_INS5_IJNSA_ILi8EEESH_EEENS5_IJSH_SB_EEEEEEEvNS4_8identityES12_S1C_vS1D_EENS_8epilogue10collective6detail29Sm90TmaWarpSpecializedAdapterINS1G_15DefaultEpilogueISJ_SK_SK_NS1F_6thread17LinearCombinationISJ_Li1EffLNS1K_9ScaleType4KindE0ELNS_15FloatRoundStyleE2ESJ_EENS1_15EpilogueDefaultEEEEEvvEEEEvNT_6ParamsE --------------------------
	.section	.nv.info._ZN7cutlass13device_kernelINS_4gemm6kernel13GemmUniversalIN4cute5tupleIJiiiiEEENS1_10collective13CollectiveMmaINS1_37MainloopSm90TmaGmmaWarpSpecializedFP8ILi18ENS5_IJNS4_1CILi1EEESB_SB_EEENS1_35KernelTmaWarpSpecializedCooperativeEEENS5_IJNSA_ILi128EEENSA_ILi256EEENSA_ILi32EEEEEENS_12float_e4m3_tENS5_IJlSB_lEEESJ_SK_NS4_8TiledMMAINS4_8MMA_AtomIJNS4_4SM904GMMA31MMA_64x256x32_F32E4M3E4M3_SS_TNILNSO_7ScaleInE1ELSQ_1EEEEEENS4_6LayoutINS5_IJNSA_ILi2EEESB_SB_EEENS5_IJSB_NSA_ILi0EEESW_EEEEENS5_IJNS4_10UnderscoreESZ_SZ_EEEEENS4_13SM90_TMA_LOADENS4_14ComposedLayoutINS4_7SwizzleILi1ELi4ELi3EEENS4_18smem_ptr_flag_bitsILi8EEENST_INS5_IJNSA_ILi8EEESH_EEENS5_IJSH_SB_EEEEEEEvNS4_8identityES12_S1C_vS1D_EENS_8epilogue10collective6detail29Sm90TmaWarpSpecializedAdapterINS1G_15DefaultEpilogueISJ_SK_SK_NS1F_6thread17LinearCombinationISJ_Li1EffLNS1K_9ScaleType4KindE0ELNS_15FloatRoundStyleE2ESJ_EENS1_15EpilogueDefaultEEEEEvvEEEEvNT_6ParamsE,"",@"SHT_CUDA_INFO"
	.sectionflags	@""
	.align	4


	//----- nvinfo : EIATTR_CUDA_API_VERSION
	.align		4
        /*0000*/ 	.byte	0x04, 0x37
        /*0002*/ 	.short	(.L_18 - .L_17)
.L_17:
        /*0004*/ 	.word	0x00000082


	//----- nvinfo : EIATTR_KPARAM_INFO
	.align		4
.L_18:
        /*0008*/ 	.byte	0x04, 0x17
        /*000a*/ 	.short	(.L_20 - .L_19)
.L_19:
        /*000c*/ 	.word	0x00000000
        /*0010*/ 	.short	0x0000
        /*0012*/ 	.short	0x0070
        /*0014*/ 	.byte	0x00, 0xf0, 0x01, 0x10


	//----- nvinfo : EIATTR_SPARSE_MMA_MASK
	.align		4
.L_20:
        /*0018*/ 	.byte	0x03, 0x50
        /*001a*/ 	.short	0x0000


	//----- nvinfo : EIATTR_MAXREG_COUNT
	.align		4
        /*001c*/ 	.byte	0x03, 0x1b
        /*001e*/ 	.short	0x00a8


	//----- nvinfo : EIATTR_NUM_BARRIERS
	.align		4
        /*0020*/ 	.byte	0x02, 0x4c
        /*0022*/ 	.byte	0x01
	.zero		1


	//----- nvinfo : EIATTR_ANNOTATIONS
	.align		4
        /*0024*/ 	.byte	0x04, 0x55
        /*0026*/ 	.short	(.L_22 - .L_21)


	//   ....[0]....
.L_21:
        /*0028*/ 	.word	0x00000001
        /*002c*/ 	.byte	0x80, 0x07, 0x00, 0x00, 0x01, 0x00, 0x00, 0x00, 0xa0, 0x07, 0x00, 0x00, 0x01, 0x00, 0x00, 0x00
        /* <DEDUP_REMOVED lines=193> */
        /*0c4c*/ 	.byte	0x40, 0x09, 0x01, 0x00


	//----- nvinfo : EIATTR_MERCURY_ISA_VERSION
	.align		4
.L_22:
        /*0c50*/ 	.byte	0x03, 0x5f
        /*0c52*/ 	.short	0x0101


	//----- nvinfo : EIATTR_INT_WARP_WIDE_INSTR_OFFSETS
	.align		4
        /*0c54*/ 	.byte	0x04, 0x31
        /*0c56*/ 	.short	(.L_24 - .L_23)


	//   ....[0]....
.L_23:
        /*0c58*/ 	.word	0x00000650


	//   ....[1]....
        /*0c5c*/ 	.word	0x00000660


	//   ....[2]....
        /*0c60*/ 	.word	0x00000790


	//----- nvinfo : EIATTR_COOP_GROUP_MASK_REGIDS
	.align		4
.L_24:
        /*0c64*/ 	.byte	0x04, 0x29
        /*0c66*/ 	.short	(.L_26 - .L_25)


	//   ....[0]....
.L_25:
        /*0c68*/ 	.word	0xffffffff


	//   ....[1]....
        /*0c6c*/ 	.word	0xffffffff


	//   ....[2]....
        /*0c70*/ 	.word	0xffffffff


	//   ....[3]....
        /*0c74*/ 	.word	0xffffffff


	//   ....[4]....
        /*0c78*/ 	.word	0xffffffff


	//----- nvinfo : EIATTR_COOP_GROUP_INSTR_OFFSETS
	.align		4
.L_26:
        /*0c7c*/ 	.byte	0x04, 0x28
        /*0c7e*/ 	.short	(.L_28 - .L_27)


	//   ....[0]....
.L_27:
        /*0c80*/ 	.word	0x00000070


	//   ....[1]....
        /*0c84*/ 	.word	0x00000080


	//   ....[2]....
        /*0c88*/ 	.word	0x000001a0


	//   ....[3]....
        /*0c8c*/ 	.word	0x000005a0


	//   ....[4]....
        /*0c90*/ 	.word	0x000014e0


	//----- nvinfo : EIATTR_REG_RECONFIG
	.align		4
.L_28:
        /*0c94*/ 	.byte	0x01, 0x54
	.zero		2


	//----- nvinfo : EIATTR_MBARRIER_INSTR_OFFSETS
	.align		4
        /*0c98*/ 	.byte	0x04, 0x39
        /*0c9a*/ 	.short	(.L_30 - .L_29)


	//   ....[0]....
.L_29:
        /*0c9c*/ 	.word	0x00000340
        /*0ca0*/ 	.word	0x000000ff
        /*0ca4*/ 	.word	0x00000000
        /*0ca8*/ 	.short	0x0100
        /*0caa*/ 	.byte	0x09
	.zero		1


	//   ....[1]....
        /*0cac*/ 	.word	0x00000350
        /*0cb0*/ 	.word	0x000000ff
        /*0cb4*/ 	.word	0x00000090
        /*0cb8*/ 	.short	0x0100
        /*0cba*/ 	.byte	0x09
	.zero		1


	//   ....[2]....
        /*0cbc*/ 	.word	0x00000360
        /*0cc0*/ 	.word	0x000000ff
        /*0cc4*/ 	.word	0x00000008
        /*0cc8*/ 	.short	0x0100
        /*0cca*/ 	.byte	0x09
	.zero		1


	//   ....[3]....
        /*0ccc*/ 	.word	0x00000370
        /*0cd0*/ 	.word	0x000000ff
        /*0cd4*/ 	.word	0x00000098
        /*0cd8*/ 	.short	0x0100
        /*0cda*/ 	.byte	0x09
	.zero		1


	//   ....[4]....
        /*0cdc*/ 	.word	0x00000380
        /*0ce0*/ 	.word	0x000000ff
        /*0ce4*/ 	.word	0x00000010
        /*0ce8*/ 	.short	0x0100
        /*0cea*/ 	.byte	0x09
	.zero		1


	//   ....[5]....
        /*0cec*/ 	.word	0x00000390
        /*0cf0*/ 	.word	0x000000ff
        /*0cf4*/ 	.word	0x000000a0
        /*0cf8*/ 	.short	0x0100
        /*0cfa*/ 	.byte	0x09
	.zero		1


	//   ....[6]....
        /*0cfc*/ 	.word	0x000003a0
        /*0d00*/ 	.word	0x000000ff
        /*0d04*/ 	.word	0x00000018
        /*0d08*/ 	.short	0x0100
        /*0d0a*/ 	.byte	0x09
	.zero		1


	//   ....[7]....
        /*0d0c*/ 	.word	0x000003b0
        /*0d10*/ 	.word	0x000000ff
        /*0d14*/ 	.word	0x000000a8
        /*0d18*/ 	.short	0x0100
        /*0d1a*/ 	.byte	0x09
	.zero		1


	//   ....[8]....
        /*0d1c*/ 	.word	0x000003c0
        /*0d20*/ 	.word	0x000000ff
        /*0d24*/ 	.word	0x00000020
        /*0d28*/ 	.short	0x0100
        /*0d2a*/ 	.byte	0x09
	.zero		1


	//   ....[9]....
        /*0d2c*/ 	.word	0x000003d0
        /*0d30*/ 	.word	0x000000ff
        /*0d34*/ 	.word	0x000000b0
        /*0d38*/ 	.short	0x0100
        /*0d3a*/ 	.byte	0x09
	.zero		1


	//   ....[10]....
        /*0d3c*/ 	.word	0x000003e0
        /*0d40*/ 	.word	0x000000ff
        /*0d44*/ 	.word	0x00000028
        /*0d48*/ 	.short	0x0100
        /*0d4a*/ 	.byte	0x09
	.zero		1


	//   ....[11]....
        /*0d4c*/ 	.word	0x000003f0
        /*0d50*/ 	.word	0x000000ff
        /*0d54*/ 	.word	0x000000b8
        /*0d58*/ 	.short	0x0100
        /*0d5a*/ 	.byte	0x09
	.zero		1


	//   ....[12]....
        /*0d5c*/ 	.word	0x00000400
        /*0d60*/ 	.word	0x000000ff
        /*0d64*/ 	.word	0x00000030
        /*0d68*/ 	.short	0x0100
        /*0d6a*/ 	.byte	0x09
	.zero		1


	//   ....[13]....
        /*0d6c*/ 	.word	0x00000410
        /*0d70*/ 	.word	0x000000ff
        /*0d74*/ 	.word	0x000000c0
        /*0d78*/ 	.short	0x0100
        /*0d7a*/ 	.byte	0x09
	.zero		1


	//   ....[14]....
        /*0d7c*/ 	.word	0x00000420
        /*0d80*/ 	.word	0x000000ff
        /*0d84*/ 	.word	0x00000038
        /*0d88*/ 	.short	0x0100
        /*0d8a*/ 	.byte	0x09
	.zero		1


	//   ....[15]....
        /*0d8c*/ 	.word	0x00000430
        /*0d90*/ 	.word	0x000000ff
        /*0d94*/ 	.word	0x000000c8
        /*0d98*/ 	.short	0x0100
        /*0d9a*/ 	.byte	0x09
	.zero		1


	//   ....[16]....
        /*0d9c*/ 	.word	0x00000440
        /*0da0*/ 	.word	0x000000ff
        /*0da4*/ 	.word	0x00000040
        /*0da8*/ 	.short	0x0100
        /*0daa*/ 	.byte	0x09
	.zero		1


	//   ....[17]....
        /*0dac*/ 	.word	0x00000450
        /*0db0*/ 	.word	0x000000ff
        /*0db4*/ 	.word	0x000000d0
        /*0db8*/ 	.short	0x0100
        /*0dba*/ 	.byte	0x09
	.zero		1


	//   ....[18]....
        /*0dbc*/ 	.word	0x00000460
        /*0dc0*/ 	.word	0x000000ff
        /*0dc4*/ 	.word	0x00000048
        /*0dc8*/ 	.short	0x0100
        /*0dca*/ 	.byte	0x09
	.zero		1


	//   ....[19]....
        /*0dcc*/ 	.word	0x00000470
        /*0dd0*/ 	.word	0x000000ff
        /*0dd4*/ 	.word	0x000000d8
        /*0dd8*/ 	.short	0x0100
        /*0dda*/ 	.byte	0x09
	.zero		1


	//   ....[20]....
        /*0ddc*/ 	.word	0x00000480
        /*0de0*/ 	.word	0x000000ff
        /*0de4*/ 	.word	0x00000050
        /*0de8*/ 	.short	0x0100
        /*0dea*/ 	.byte	0x09
	.zero		1


	//   ....[21]....
        /*0dec*/ 	.word	0x00000490
        /*0df0*/ 	.word	0x000000ff
        /*0df4*/ 	.word	0x000000e0
        /*0df8*/ 	.short	0x0100
        /*0dfa*/ 	.byte	0x09
	.zero		1


	//   ....[22]....
        /*0dfc*/ 	.word	0x000004a0
        /*0e00*/ 	.word	0x000000ff
        /*0e04*/ 	.word	0x00000058
        /*0e08*/ 	.short	0x0100
        /*0e0a*/ 	.byte	0x09
	.zero		1


	//   ....[23]....
        /*0e0c*/ 	.word	0x000004b0
        /*0e10*/ 	.word	0x000000ff
        /*0e14*/ 	.word	0x000000e8
        /*0e18*/ 	.short	0x0100
        /*0e1a*/ 	.byte	0x09
	.zero		1


	//   ....[24]....
        /*0e1c*/ 	.word	0x000004c0
        /*0e20*/ 	.word	0x000000ff
        /*0e24*/ 	.word	0x00000060
        /*0e28*/ 	.short	0x0100
        /*0e2a*/ 	.byte	0x09
	.zero		1


	//   ....[25]....
        /*0e2c*/ 	.word	0x000004d0
        /*0e30*/ 	.word	0x000000ff
        /*0e34*/ 	.word	0x000000f0
        /*0e38*/ 	.short	0x0100
        /*0e3a*/ 	.byte	0x09
	.zero		1


	//   ....[26]....
        /*0e3c*/ 	.word	0x000004e0
        /*0e40*/ 	.word	0x000000ff
        /*0e44*/ 	.word	0x00000068
        /*0e48*/ 	.short	0x0100
        /*0e4a*/ 	.byte	0x09
	.zero		1


	//   ....[27]....
        /*0e4c*/ 	.word	0x000004f0
        /*0e50*/ 	.word	0x000000ff
        /*0e54*/ 	.word	0x000000f8
        /*0e58*/ 	.short	0x0100
        /*0e5a*/ 	.byte	0x09
	.zero		1


	//   ....[28]....
        /*0e5c*/ 	.word	0x00000500
        /*0e60*/ 	.word	0x000000ff
        /*0e64*/ 	.word	0x00000070
        /*0e68*/ 	.short	0x0100
        /*0e6a*/ 	.byte	0x09
	.zero		1


	//   ....[29]....
        /*0e6c*/ 	.word	0x00000510
        /*0e70*/ 	.word	0x000000ff
        /*0e74*/ 	.word	0x00000100
        /*0e78*/ 	.short	0x0100
        /*0e7a*/ 	.byte	0x09
	.zero		1


	//   ....[30]....
        /*0e7c*/ 	.word	0x00000520
        /*0e80*/ 	.word	0x000000ff
        /*0e84*/ 	.word	0x00000078
        /*0e88*/ 	.short	0x0100
        /*0e8a*/ 	.byte	0x09
	.zero		1


	//   ....[31]....
        /*0e8c*/ 	.word	0x00000530
        /*0e90*/ 	.word	0x000000ff
        /*0e94*/ 	.word	0x00000108
        /*0e98*/ 	.short	0x0100
        /*0e9a*/ 	.byte	0x09
	.zero		1


	//   ....[32]....
        /*0e9c*/ 	.word	0x00000540
        /*0ea0*/ 	.word	0x000000ff
        /*0ea4*/ 	.word	0x00000080
        /*0ea8*/ 	.short	0x0100
        /*0eaa*/ 	.byte	0x09
	.zero		1


	//   ....[33]....
        /*0eac*/ 	.word	0x00000550
        /*0eb0*/ 	.word	0x000000ff
        /*0eb4*/ 	.word	0x00000110
        /*0eb8*/ 	.short	0x0100
        /*0eba*/ 	.byte	0x09
	.zero		1


	//   ....[34]....
        /*0ebc*/ 	.word	0x00000560
        /*0ec0*/ 	.word	0x000000ff
        /*0ec4*/ 	.word	0x00000088
        /*0ec8*/ 	.short	0x0100
        /*0eca*/ 	.byte	0x09
	.zero		1


	//   ....[35]....
        /*0ecc*/ 	.word	0x00000570
        /*0ed0*/ 	.word	0x000000ff
        /*0ed4*/ 	.word	0x00000118
        /*0ed8*/ 	.short	0x0100
        /*0eda*/ 	.byte	0x09
	.zero		1


	//   ....[36]....
        /*0edc*/ 	.word	0x000007c0
        /*0ee0*/ 	.word	0x000000ff
        /*0ee4*/ 	.word	0x00000130
        /*0ee8*/ 	.short	0x0100
        /*0eea*/ 	.byte	0x06
	.zero		1


	//   ....[37]....
        /*0eec*/ 	.word	0x000007d0
        /*0ef0*/ 	.word	0x000000ff
        /*0ef4*/ 	.word	0x00000138
        /*0ef8*/ 	.short	0x0100
        /*0efa*/ 	.byte	0x06
	.zero		1


	//   ....[38]....
        /*0efc*/ 	.word	0x00001cf0
        /*0f00*/ 	.word	0x000000ff
        /*0f04*/ 	.word	0x00000000
        /*0f08*/ 	.short	0x010a
        /*0f0a*/ 	.byte	0x06
	.zero		1


	//   ....[39]....
        /*0f0c*/ 	.word	0x00001d30
        /*0f10*/ 	.word	0x000000ff
        /*0f14*/ 	.word	0x00000000
        /*0f18*/ 	.short	0x010a
        /*0f1a*/ 	.byte	0x06
	.zero		1


	//   ....[40]....
        /*0f1c*/ 	.word	0x00002ef0
        /*0f20*/ 	.word	0x000000ff
        /*0f24*/ 	.word	0x00000000
        /*0f28*/ 	.short	0x010a
        /*0f2a*/ 	.byte	0x09
	.zero		1


	//   ....[41]....
        /*0f2c*/ 	.word	0x00002f30
        /*0f30*/ 	.word	0x000000ff
        /*0f34*/ 	.word	0x00000000
        /*0f38*/ 	.short	0x010a
        /*0f3a*/ 	.byte	0x09
	.zero		1


	//   ....[42]....
        /*0f3c*/ 	.word	0x00003f00
        /*0f40*/ 	.word	0x000000ff
        /*0f44*/ 	.word	0x00000000
        /*0f48*/ 	.short	0x0101
        /*0f4a*/ 	.byte	0x08
	.zero		1


	//   ....[43]....
        /*0f4c*/ 	.word	0x000050d0
        /*0f50*/ 	.word	0x000000ff
        /*0f54*/ 	.word	0x00000000
        /*0f58*/ 	.short	0x0101
        /*0f5a*/ 	.byte	0x08
	.zero		1


	//   ....[44]....
        /*0f5c*/ 	.word	0x0000f380
        /*0f60*/ 	.word	0x0000000d
        /*0f64*/ 	.word	0x00000090
        /*0f68*/ 	.short	0x010a
        /*0f6a*/ 	.byte	0x3f
	.zero		1


	//   ....[45]....
        /*0f6c*/ 	.word	0x0000f740
        /*0f70*/ 	.word	0x00000004
        /*0f74*/ 	.word	0x00000138
        /*0f78*/ 	.short	0x0101
        /*0f7a*/ 	.byte	0x3f
	.zero		1


	//   ....[46]....
        /*0f7c*/ 	.word	0x0000feb0
        /*0f80*/ 	.word	0x00000007
        /*0f84*/ 	.word	0x00000000
        /*0f88*/ 	.short	0x010a
        /*0f8a*/ 	.byte	0x3f
	.zero		1


	//   ....[47]....
        /*0f8c*/ 	.word	0x0000ff30
        /*0f90*/ 	.word	0x00000009
        /*0f94*/ 	.word	0x00000000
        /*0f98*/ 	.short	0x010a
        /*0f9a*/ 	.byte	0x3f
	.zero		1


	//   ....[48]....
        /*0f9c*/ 	.word	0x0000ffc0
        /*0fa0*/ 	.word	0x00000006
        /*0fa4*/ 	.word	0x00000000
        /*0fa8*/ 	.short	0x010a
        /*0faa*/ 	.byte	0x3f
	.zero		1


	//   ....[49]....
        /*0fac*/ 	.word	0x00010050
        /*0fb0*/ 	.word	0x00000009
        /*0fb4*/ 	.word	0x00000000
        /*0fb8*/ 	.short	0x010a
        /*0fba*/ 	.byte	0x3f
	.zero		1


	//   ....[50]....
        /*0fbc*/ 	.word	0x000100e0
        /*0fc0*/ 	.word	0x00000006
        /*0fc4*/ 	.word	0x00000000
        /*0fc8*/ 	.short	0x010a
        /*0fca*/ 	.byte	0x3f
	.zero		1


	//   ....[51]....
        /*0fcc*/ 	.word	0x00010170
        /*0fd0*/ 	.word	0x00000009
        /*0fd4*/ 	.word	0x00000000
        /*0fd8*/ 	.short	0x010a
        /*0fda*/ 	.byte	0x3f
	.zero		1


	//   ....[52]....
        /*0fdc*/ 	.word	0x00010200
        /*0fe0*/ 	.word	0x00000006
        /*0fe4*/ 	.word	0x00000000
        /*0fe8*/ 	.short	0x010a
        /*0fea*/ 	.byte	0x3f
	.zero		1


	//   ....[53]....
        /*0fec*/ 	.word	0x00010290
        /*0ff0*/ 	.word	0x00000009
        /*0ff4*/ 	.word	0x00000000
        /*0ff8*/ 	.short	0x010a
        /*0ffa*/ 	.byte	0x3f
	.zero		1


	//   ....[54]....
        /*0ffc*/ 	.word	0x00010320
        /*1000*/ 	.word	0x00000006
        /*1004*/ 	.word	0x00000000
        /*1008*/ 	.short	0x010a
        /*100a*/ 	.byte	0x3f
	.zero		1


	//   ....[55]....
        /*100c*/ 	.word	0x000103b0
        /*1010*/ 	.word	0x00000009
        /*1014*/ 	.word	0x00000000
        /*1018*/ 	.short	0x010a
        /*101a*/ 	.byte	0x3f
	.zero		1


	//   ....[56]....
        /*101c*/ 	.word	0x00010440
        /*1020*/ 	.word	0x00000006
        /*1024*/ 	.word	0x00000000
        /*1028*/ 	.short	0x010a
        /*102a*/ 	.byte	0x3f
	.zero		1


	//   ....[57]....
        /*102c*/ 	.word	0x000104d0
        /*1030*/ 	.word	0x00000009
        /*1034*/ 	.word	0x00000000
        /*1038*/ 	.short	0x010a
        /*103a*/ 	.byte	0x3f
	.zero		1


	//   ....[58]....
        /*103c*/ 	.word	0x00010560
        /*1040*/ 	.word	0x00000006
        /*1044*/ 	.word	0x00000000
        /*1048*/ 	.short	0x010a
        /*104a*/ 	.byte	0x3f
	.zero		1


	//   ....[59]....
        /*104c*/ 	.word	0x000105f0
        /*1050*/ 	.word	0x00000009
        /*1054*/ 	.word	0x00000000
        /*1058*/ 	.short	0x010a
        /*105a*/ 	.byte	0x3f
	.zero		1


	//   ....[60]....
        /*105c*/ 	.word	0x00010680
        /*1060*/ 	.word	0x00000006
        /*1064*/ 	.word	0x00000000
        /*1068*/ 	.short	0x010a
        /*106a*/ 	.byte	0x3f
	.zero		1


	//   ....[61]....
        /*106c*/ 	.word	0x00010710
        /*1070*/ 	.word	0x00000009
        /*1074*/ 	.word	0x00000000
        /*1078*/ 	.short	0x010a
        /*107a*/ 	.byte	0x3f
	.zero		1


	//   ....[62]....
        /*107c*/ 	.word	0x000107a0
        /*1080*/ 	.word	0x00000006
        /*1084*/ 	.word	0x00000000
        /*1088*/ 	.short	0x010a
        /*108a*/ 	.byte	0x3f
	.zero		1


	//   ....[63]....
        /*108c*/ 	.word	0x00010830
        /*1090*/ 	.word	0x00000003
        /*1094*/ 	.word	0x00000000
        /*1098*/ 	.short	0x010a
        /*109a*/ 	.byte	0x3f
	.zero		1


	//   ....[64]....
        /*109c*/ 	.word	0x000108a0
        /*10a0*/ 	.word	0x00000003
        /*10a4*/ 	.word	0x00000000
        /*10a8*/ 	.short	0x010a
        /*10aa*/ 	.byte	0x3f
	.zero		1


	//   ....[65]....
        /*10ac*/ 	.word	0x00010910
        /*10b0*/ 	.word	0x00000000
        /*10b4*/ 	.word	0x00000000
        /*10b8*/ 	.short	0x010a
        /*10ba*/ 	.byte	0x3f
	.zero		1


	//   ....[66]....
        /*10bc*/ 	.word	0x000109f0
        /*10c0*/ 	.word	0x0000000d
        /*10c4*/ 	.word	0x00000090
        /*10c8*/ 	.short	0x010a
        /*10ca*/ 	.byte	0x3f
	.zero		1


	//   ....[67]....
        /*10cc*/ 	.word	0x00010ad0
        /*10d0*/ 	.word	0x00000007
        /*10d4*/ 	.word	0x00000000
        /*10d8*/ 	.short	0x010a
        /*10da*/ 	.byte	0x3f
	.zero		1


	//   ....[68]....
        /*10dc*/ 	.word	0x00010b20
        /*10e0*/ 	.word	0x00000009
        /*10e4*/ 	.word	0x00000000
        /*10e8*/ 	.short	0x010a
        /*10ea*/ 	.byte	0x3f
	.zero		1


	//   ....[69]....
        /*10ec*/ 	.word	0x00010b70
        /*10f0*/ 	.word	0x00000006
        /*10f4*/ 	.word	0x00000000
        /*10f8*/ 	.short	0x010a
        /*10fa*/ 	.byte	0x3f
	.zero		1


	//   ....[70]....
        /*10fc*/ 	.word	0x00010bc0
        /*1100*/ 	.word	0x00000009
        /*1104*/ 	.word	0x00000000
        /*1108*/ 	.short	0x010a
        /*110a*/ 	.byte	0x3f
	.zero		1


	//   ....[71]....
        /*110c*/ 	.word	0x00010c10
        /*1110*/ 	.word	0x00000006
        /*1114*/ 	.word	0x00000000
        /*1118*/ 	.short	0x010a
        /*111a*/ 	.byte	0x3f
	.zero		1


	//   ....[72]....
        /*111c*/ 	.word	0x00010c60
        /*1120*/ 	.word	0x00000009
        /*1124*/ 	.word	0x00000000
        /*1128*/ 	.short	0x010a
        /*112a*/ 	.byte	0x3f
	.zero		1


	//   ....[73]....
        /*112c*/ 	.word	0x00010cb0
        /*1130*/ 	.word	0x00000006
        /*1134*/ 	.word	0x00000000
        /*1138*/ 	.short	0x010a
        /*113a*/ 	.byte	0x3f
	.zero		1


	//   ....[74]....
        /*113c*/ 	.word	0x00010d00
        /*1140*/ 	.word	0x00000009
        /*1144*/ 	.word	0x00000000
        /*1148*/ 	.short	0x010a
        /*114a*/ 	.byte	0x3f
	.zero		1


	//   ....[75]....
        /*114c*/ 	.word	0x00010d50
        /*1150*/ 	.word	0x00000006
        /*1154*/ 	.word	0x00000000
        /*1158*/ 	.short	0x010a
        /*115a*/ 	.byte	0x3f
	.zero		1


	//   ....[76]....
        /*115c*/ 	.word	0x00010da0
        /*1160*/ 	.word	0x00000009
        /*1164*/ 	.word	0x00000000
        /*1168*/ 	.short	0x010a
        /*116a*/ 	.byte	0x3f
	.zero		1


	//   ....[77]....
        /*116c*/ 	.word	0x00010df0
        /*1170*/ 	.word	0x00000006
        /*1174*/ 	.word	0x00000000
        /*1178*/ 	.short	0x010a
        /*117a*/ 	.byte	0x3f
	.zero		1


	//   ....[78]....
        /*117c*/ 	.word	0x00010e40
        /*1180*/ 	.word	0x00000009
        /*1184*/ 	.word	0x00000000
        /*1188*/ 	.short	0x010a
        /*118a*/ 	.byte	0x3f
	.zero		1


	//   ....[79]....
        /*118c*/ 	.word	0x00010e90
        /*1190*/ 	.word	0x00000006
        /*1194*/ 	.word	0x00000000
        /*1198*/ 	.short	0x010a
        /*119a*/ 	.byte	0x3f
	.zero		1


	//   ....[80]....
        /*119c*/ 	.word	0x00010ee0
        /*11a0*/ 	.word	0x00000009
        /*11a4*/ 	.word	0x00000000
        /*11a8*/ 	.short	0x010a
        /*11aa*/ 	.byte	0x3f
	.zero		1


	//   ....[81]....
        /*11ac*/ 	.word	0x00010f30
        /*11b0*/ 	.word	0x00000006
        /*11b4*/ 	.word	0x00000000
        /*11b8*/ 	.short	0x010a
        /*11ba*/ 	.byte	0x3f
	.zero		1


	//   ....[82]....
        /*11bc*/ 	.word	0x00010f80
        /*11c0*/ 	.word	0x00000009
        /*11c4*/ 	.word	0x00000000
        /*11c8*/ 	.short	0x010a
        /*11ca*/ 	.byte	0x3f
	.zero		1


	//   ....[83]....
        /*11cc*/ 	.word	0x00010fd0
        /*11d0*/ 	.word	0x00000006
        /*11d4*/ 	.word	0x00000000
        /*11d8*/ 	.short	0x010a
        /*11da*/ 	.byte	0x3f
	.zero		1


	//----- nvinfo : EIATTR_NUM_MBARRIERS
	.align		4
.L_30:
        /*11dc*/ 	.byte	0x03, 0x38
        /*11de*/ 	.short	0x0026


	//----- nvinfo : EIATTR_EXIT_INSTR_OFFSETS
	.align		4
        /*11e0*/ 	.byte	0x04, 0x1c
        /*11e2*/ 	.short	(.L_32 - .L_31)


	//   ....[0]....
.L_31:
        /*11e4*/ 	.word	0x00000830


	//   ....[1]....
        /*11e8*/ 	.word	0x00001180


	//   ....[2]....
        /*11ec*/ 	.word	0x0000e9c0


	//   ....[3]....
        /*11f0*/ 	.word	0x0000f010


	//   ....[4]....
        /*11f4*/ 	.word	0x00010880


	//----- nvinfo : EIATTR_MAX_THREADS
	.align		4
.L_32:
        /*11f8*/ 	.byte	0x04, 0x05
        /*11fa*/ 	.short	(.L_34 - .L_33)
.L_33:
        /*11fc*/ 	.word	0x00000180
        /*1200*/ 	.word	0x00000001
        /*1204*/ 	.word	0x00000001


	//----- nvinfo : EIATTR_CRS_STACK_SIZE
	.align		4
.L_34:
        /*1208*/ 	.byte	0x04, 0x1e
        /*120a*/ 	.short	(.L_36 - .L_35)
.L_35:
        /*120c*/ 	.word	0x00000000


	//----- nvinfo : EIATTR_CBANK_PARAM_SIZE
	.align		4
.L_36:
        /*1210*/ 	.byte	0x03, 0x19
        /*1212*/ 	.short	0x0470


	//----- nvinfo : EIATTR_PARAM_CBANK
	.align		4
        /*1214*/ 	.byte	0x04, 0x0a
        /*1216*/ 	.short	(.L_38 - .L_37)
	.align		4
.L_37:
        /*1218*/ 	.word	index@(.nv.constant0._ZN7cutlass13device_kernelINS_4gemm6kernel13GemmUniversalIN4cute5tupleIJiiiiEEENS1_10collective13CollectiveMmaINS1_37MainloopSm90TmaGmmaWarpSpecializedFP8ILi18ENS5_IJNS4_1CILi1EEESB_SB_EEENS1_35KernelTmaWarpSpecializedCooperativeEEENS5_IJNSA_ILi128EEENSA_ILi256EEENSA_ILi32EEEEEENS_12float_e4m3_tENS5_IJlSB_lEEESJ_SK_NS4_8TiledMMAINS4_8MMA_AtomIJNS4_4SM904GMMA31MMA_64x256x32_F32E4M3E4M3_SS_TNILNSO_7ScaleInE1ELSQ_1EEEEEENS4_6LayoutINS5_IJNSA_ILi2EEESB_SB_EEENS5_IJSB_NSA_ILi0EEESW_EEEEENS5_IJNS4_10UnderscoreESZ_SZ_EEEEENS4_13SM90_TMA_LOADENS4_14ComposedLayoutINS4_7SwizzleILi1ELi4ELi3EEENS4_18smem_ptr_flag_bitsILi8EEENST_INS5_IJNSA_ILi8EEESH_EEENS5_IJSH_SB_EEEEEEEvNS4_8identityES12_S1C_vS1D_EENS_8epilogue10collective6detail29Sm90TmaWarpSpecializedAdapterINS1G_15DefaultEpilogueISJ_SK_SK_NS1F_6thread17LinearCombinationISJ_Li1EffLNS1K_9ScaleType4KindE0ELNS_15FloatRoundStyleE2ESJ_EENS1_15EpilogueDefaultEEEEEvvEEEEvNT_6ParamsE)
        /*121c*/ 	.short	0x0210
        /*121e*/ 	.short	0x0470


	//----- nvinfo : EIATTR_SW_WAR
	.align		4
.L_38:
        /*1220*/ 	.byte	0x04, 0x36
        /*1222*/ 	.short	(.L_40 - .L_39)
.L_39:
        /*1224*/ 	.word	0x00000008
.L_40:


//--------------------- .nv.callgraph             --------------------------
	.section	.nv.callgraph,"",@"SHT_CUDA_CALLGRAPH"
	.align	4
	.sectionentsize	8
	.align		4
        /*0000*/ 	.word	0x00000000
	.align		4
        /*0004*/ 	.word	0xffffffff
	.align		4
        /*0008*/ 	.word	0x00000000
	.align		4
        /*000c*/ 	.word	0xfffffffe
	.align		4
        /*0010*/ 	.word	0x00000000
	.align		4
        /*0014*/ 	.word	0xfffffffd
	.align		4
        /*0018*/ 	.word	0x00000000
	.align		4
        /*001c*/ 	.word	0xfffffffc


//--------------------- .nv.constant4             --------------------------
	.section	.nv.constant4,"a",@progbits
	.align	8
	.align		8
.nv.constant4:
        /*0000*/ 	.dword	_ZN40_INTERNAL_2be2d573_4_k_cu_e63e27b8_175894cuda3std3__45__cpo5beginE
	.align		8
        /*0008*/ 	.dword	_ZN40_INTERNAL_2be2d573_4_k_cu_e63e27b8_175894cuda3std3__45__cpo3endE
	.align		8
        /*0010*/ 	.dword	_ZN40_INTERNAL_2be2d573_4_k_cu_e63e27b8_175894cuda3std3__45__cpo6cbeginE
	.align		8
        /*0018*/ 	.dword	_ZN40_INTERNAL_2be2d573_4_k_cu_e63e27b8_175894cuda3std3__45__cpo4cendE
	.align		8
        /*0020*/ 	.dword	_ZN40_INTERNAL_2be2d573_4_k_cu_e63e27b8_175894cuda3std3__442_GLOBAL__N__2be2d573_4_k_cu_e63e27b8_175896ignoreE
	.align		8
        /*0028*/ 	.dword	_ZN40_INTERNAL_2be2d573_4_k_cu_e63e27b8_175894cuda3std3__419piecewise_constructE
	.align		8
        /*0030*/ 	.dword	_ZN40_INTERNAL_2be2d573_4_k_cu_e63e27b8_175894cuda3std3__48in_placeE
	.align		8
        /*0038*/ 	.dword	_ZN40_INTERNAL_2be2d573_4_k_cu_e63e27b8_175894cuda3std6ranges3__45__cpo4swapE
	.align		8
        /*0040*/ 	.dword	_ZN40_INTERNAL_2be2d573_4_k_cu_e63e27b8_175894cuda3std6ranges3__45__cpo9iter_moveE
	.align		8
        /*0048*/ 	.dword	_ZN40_INTERNAL_2be2d573_4_k_cu_e63e27b8_175894cute7productE
	.align		8
        /*0050*/ 	.dword	_ZN40_INTERNAL_2be2d573_4_k_cu_e63e27b8_175894cute1_E


//--------------------- .text._ZN7cutlass13device_kernelINS_4gemm6kernel13GemmUniversalIN4cute5tupleIJiiiiEEENS1_10collective13CollectiveMmaINS1_37MainloopSm90TmaGmmaWarpSpecializedFP8ILi18ENS5_IJNS4_1CILi1EEESB_SB_EEENS1_35KernelTmaWarpSpecializedCooperativeEEENS5_IJNSA_ILi128EEENSA_ILi256EEENSA_ILi32EEEEEENS_12float_e4m3_tENS5_IJlSB_lEEESJ_SK_NS4_8TiledMMAINS4_8MMA_AtomIJNS4_4SM904GMMA31MMA_64x256x32_F32E4M3E4M3_SS_TNILNSO_7ScaleInE1ELSQ_1EEEEEENS4_6LayoutINS5_IJNSA_ILi2EEESB_SB_EEENS5_IJSB_NSA_ILi0EEESW_EEEEENS5_IJNS4_10UnderscoreESZ_SZ_EEEEENS4_13SM90_TMA_LOADENS4_14ComposedLayoutINS4_7SwizzleILi1ELi4ELi3EEENS4_18smem_ptr_flag_bitsILi8EEENST_INS5_IJNSA_ILi8EEESH_EEENS5_IJSH_SB_EEEEEEEvNS4_8identityES12_S1C_vS1D_EENS_8epilogue10collective6detail29Sm90TmaWarpSpecializedAdapterINS1G_15DefaultEpilogueISJ_SK_SK_NS1F_6thread17LinearCombinationISJ_Li1EffLNS1K_9ScaleType4KindE0ELNS_15FloatRoundStyleE2ESJ_EENS1_15EpilogueDefaultEEEEEvvEEEEvNT_6ParamsE --------------------------
	.section	.text._ZN7cutlass13device_kernelINS_4gemm6kernel13GemmUniversalIN4cute5tupleIJiiiiEEENS1_10collective13CollectiveMmaINS1_37MainloopSm90TmaGmmaWarpSpecializedFP8ILi18ENS5_IJNS4_1CILi1EEESB_SB_EEENS1_35KernelTmaWarpSpecializedCooperativeEEENS5_IJNSA_ILi128EEENSA_ILi256EEENSA_ILi32EEEEEENS_12float_e4m3_tENS5_IJlSB_lEEESJ_SK_NS4_8TiledMMAINS4_8MMA_AtomIJNS4_4SM904GMMA31MMA_64x256x32_F32E4M3E4M3_SS_TNILNSO_7ScaleInE1ELSQ_1EEEEEENS4_6LayoutINS5_IJNSA_ILi2EEESB_SB_EEENS5_IJSB_NSA_ILi0EEESW_EEEEENS5_IJNS4_10UnderscoreESZ_SZ_EEEEENS4_13SM90_TMA_LOADENS4_14ComposedLayoutINS4_7SwizzleILi1ELi4ELi3EEENS4_18smem_ptr_flag_bitsILi8EEENST_INS5_IJNSA_ILi8EEESH_EEENS5_IJSH_SB_EEEEEEEvNS4_8identityES12_S1C_vS1D_EENS_8epilogue10collective6detail29Sm90TmaWarpSpecializedAdapterINS1G_15DefaultEpilogueISJ_SK_SK_NS1F_6thread17LinearCombinationISJ_Li1EffLNS1K_9ScaleType4KindE0ELNS_15FloatRoundStyleE2ESJ_EENS1_15EpilogueDefaultEEEEEvvEEEEvNT_6ParamsE,"ax",@progbits
	.align	128
.text._ZN7cutlass13device_kernelINS_4gemm6kernel13GemmUniversalIN4cute5tupleIJiiiiEEENS1_10collective13CollectiveMmaINS1_37MainloopSm90TmaGmmaWarpSpecializedFP8ILi18ENS5_IJNS4_1CILi1EEESB_SB_EEENS1_35KernelTmaWarpSpecializedCooperativeEEENS5_IJNSA_ILi128EEENSA_ILi256EEENSA_ILi32EEEEEENS_12float_e4m3_tENS5_IJlSB_lEEESJ_SK_NS4_8TiledMMAINS4_8MMA_AtomIJNS4_4SM904GMMA31MMA_64x256x32_F32E4M3E4M3_SS_TNILNSO_7ScaleInE1ELSQ_1EEEEEENS4_6LayoutINS5_IJNSA_ILi2EEESB_SB_EEENS5_IJSB_NSA_ILi0EEESW_EEEEENS5_IJNS4_10UnderscoreESZ_SZ_EEEEENS4_13SM90_TMA_LOADENS4_14ComposedLayoutINS4_7SwizzleILi1ELi4ELi3EEENS4_18smem_ptr_flag_bitsILi8EEENST_INS5_IJNSA_ILi8EEESH_EEENS5_IJSH_SB_EEEEEEEvNS4_8identityES12_S1C_vS1D_EENS_8epilogue10collective6detail29Sm90TmaWarpSpecializedAdapterINS1G_15DefaultEpilogueISJ_SK_SK_NS1F_6thread17LinearCombinationISJ_Li1EffLNS1K_9ScaleType4KindE0ELNS_15FloatRoundStyleE2ESJ_EENS1_15EpilogueDefaultEEEEEvvEEEEvNT_6ParamsE:
        .type           _ZN7cutlass13device_kernelINS_4gemm6kernel13GemmUniversalIN4cute5tupleIJiiiiEEENS1_10collective13CollectiveMmaINS1_37MainloopSm90TmaGmmaWarpSpecializedFP8ILi18ENS5_IJNS4_1CILi1EEESB_SB_EEENS1_35KernelTmaWarpSpecializedCooperativeEEENS5_IJNSA_ILi128EEENSA_ILi256EEENSA_ILi32EEEEEENS_12float_e4m3_tENS5_IJlSB_lEEESJ_SK_NS4_8TiledMMAINS4_8MMA_AtomIJNS4_4SM904GMMA31MMA_64x256x32_F32E4M3E4M3_SS_TNILNSO_7ScaleInE1ELSQ_1EEEEEENS4_6LayoutINS5_IJNSA_ILi2EEESB_SB_EEENS5_IJSB_NSA_ILi0EEESW_EEEEENS5_IJNS4_10UnderscoreESZ_SZ_EEEEENS4_13SM90_TMA_LOADENS4_14ComposedLayoutINS4_7SwizzleILi1ELi4ELi3EEENS4_18smem_ptr_flag_bitsILi8EEENST_INS5_IJNSA_ILi8EEESH_EEENS5_IJSH_SB_EEEEEEEvNS4_8identityES12_S1C_vS1D_EENS_8epilogue10collective6detail29Sm90TmaWarpSpecializedAdapterINS1G_15DefaultEpilogueISJ_SK_SK_NS1F_6thread17LinearCombinationISJ_Li1EffLNS1K_9ScaleType4KindE0ELNS_15FloatRoundStyleE2ESJ_EENS1_15EpilogueDefaultEEEEEvvEEEEvNT_6ParamsE,@function
        .size           _ZN7cutlass13device_kernelINS_4gemm6kernel13GemmUniversalIN4cute5tupleIJiiiiEEENS1_10collective13CollectiveMmaINS1_37MainloopSm90TmaGmmaWarpSpecializedFP8ILi18ENS5_IJNS4_1CILi1EEESB_SB_EEENS1_35KernelTmaWarpSpecializedCooperativeEEENS5_IJNSA_ILi128EEENSA_ILi256EEENSA_ILi32EEEEEENS_12float_e4m3_tENS5_IJlSB_lEEESJ_SK_NS4_8TiledMMAINS4_8MMA_AtomIJNS4_4SM904GMMA31MMA_64x256x32_F32E4M3E4M3_SS_TNILNSO_7ScaleInE1ELSQ_1EEEEEENS4_6LayoutINS5_IJNSA_ILi2EEESB_SB_EEENS5_IJSB_NSA_ILi0EEESW_EEEEENS5_IJNS4_10UnderscoreESZ_SZ_EEEEENS4_13SM90_TMA_LOADENS4_14ComposedLayoutINS4_7SwizzleILi1ELi4ELi3EEENS4_18smem_ptr_flag_bitsILi8EEENST_INS5_IJNSA_ILi8EEESH_EEENS5_IJSH_SB_EEEEEEEvNS4_8identityES12_S1C_vS1D_EENS_8epilogue10collective6detail29Sm90TmaWarpSpecializedAdapterINS1G_15DefaultEpilogueISJ_SK_SK_NS1F_6thread17LinearCombinationISJ_Li1EffLNS1K_9ScaleType4KindE0ELNS_15FloatRoundStyleE2ESJ_EENS1_15EpilogueDefaultEEEEEvvEEEEvNT_6ParamsE,(.L_x_358 - _ZN7cutlass13device_kernelINS_4gemm6kernel13GemmUniversalIN4cute5tupleIJiiiiEEENS1_10collective13CollectiveMmaINS1_37MainloopSm90TmaGmmaWarpSpecializedFP8ILi18ENS5_IJNS4_1CILi1EEESB_SB_EEENS1_35KernelTmaWarpSpecializedCooperativeEEENS5_IJNSA_ILi128EEENSA_ILi256EEENSA_ILi32EEEEEENS_12float_e4m3_tENS5_IJlSB_lEEESJ_SK_NS4_8TiledMMAINS4_8MMA_AtomIJNS4_4SM904GMMA31MMA_64x256x32_F32E4M3E4M3_SS_TNILNSO_7ScaleInE1ELSQ_1EEEEEENS4_6LayoutINS5_IJNSA_ILi2EEESB_SB_EEENS5_IJSB_NSA_ILi0EEESW_EEEEENS5_IJNS4_10UnderscoreESZ_SZ_EEEEENS4_13SM90_TMA_LOADENS4_14ComposedLayoutINS4_7SwizzleILi1ELi4ELi3EEENS4_18smem_ptr_flag_bitsILi8EEENST_INS5_IJNSA_ILi8EEESH_EEENS5_IJSH_SB_EEEEEEEvNS4_8identityES12_S1C_vS1D_EENS_8epilogue10collective6detail29Sm90TmaWarpSpecializedAdapterINS1G_15DefaultEpilogueISJ_SK_SK_NS1F_6thread17LinearCombinationISJ_Li1EffLNS1K_9ScaleType4KindE0ELNS_15FloatRoundStyleE2ESJ_EENS1_15EpilogueDefaultEEEEEvvEEEEvNT_6ParamsE)
        .other          _ZN7cutlass13device_kernelINS_4gemm6kernel13GemmUniversalIN4cute5tupleIJiiiiEEENS1_10collective13CollectiveMmaINS1_37MainloopSm90TmaGmmaWarpSpecializedFP8ILi18ENS5_IJNS4_1CILi1EEESB_SB_EEENS1_35KernelTmaWarpSpecializedCooperativeEEENS5_IJNSA_ILi128EEENSA_ILi256EEENSA_ILi32EEEEEENS_12float_e4m3_tENS5_IJlSB_lEEESJ_SK_NS4_8TiledMMAINS4_8MMA_AtomIJNS4_4SM904GMMA31MMA_64x256x32_F32E4M3E4M3_SS_TNILNSO_7ScaleInE1ELSQ_1EEEEEENS4_6LayoutINS5_IJNSA_ILi2EEESB_SB_EEENS5_IJSB_NSA_ILi0EEESW_EEEEENS5_IJNS4_10UnderscoreESZ_SZ_EEEEENS4_13SM90_TMA_LOADENS4_14ComposedLayoutINS4_7SwizzleILi1ELi4ELi3EEENS4_18smem_ptr_flag_bitsILi8EEENST_INS5_IJNSA_ILi8EEESH_EEENS5_IJSH_SB_EEEEEEEvNS4_8identityES12_S1C_vS1D_EENS_8epilogue10collective6detail29Sm90TmaWarpSpecializedAdapterINS1G_15DefaultEpilogueISJ_SK_SK_NS1F_6thread17LinearCombinationISJ_Li1EffLNS1K_9ScaleType4KindE0ELNS_15FloatRoundStyleE2ESJ_EENS1_15EpilogueDefaultEEEEEvvEEEEvNT_6ParamsE,@"STO_CUDA_ENTRY STV_DEFAULT"
_ZN7cutlass13device_kernelINS_4gemm6kernel13GemmUniversalIN4cute5tupleIJiiiiEEENS1_10collective13CollectiveMmaINS1_37MainloopSm90TmaGmmaWarpSpecializedFP8ILi18ENS5_IJNS4_1CILi1EEESB_SB_EEENS1_35KernelTmaWarpSpecializedCooperativeEEENS5_IJNSA_ILi128EEENSA_ILi256EEENSA_ILi32EEEEEENS_12float_e4m3_tENS5_IJlSB_lEEESJ_SK_NS4_8TiledMMAINS4_8MMA_AtomIJNS4_4SM904GMMA31MMA_64x256x32_F32E4M3E4M3_SS_TNILNSO_7ScaleInE1ELSQ_1EEEEEENS4_6LayoutINS5_IJNSA_ILi2EEESB_SB_EEENS5_IJSB_NSA_ILi0EEESW_EEEEENS5_IJNS4_10UnderscoreESZ_SZ_EEEEENS4_13SM90_TMA_LOADENS4_14ComposedLayoutINS4_7SwizzleILi1ELi4ELi3EEENS4_18smem_ptr_flag_bitsILi8EEENST_INS5_IJNSA_ILi8EEESH_EEENS5_IJSH_SB_EEEEEEEvNS4_8identityES12_S1C_vS1D_EENS_8epilogue10collective6detail29Sm90TmaWarpSpecializedAdapterINS1G_15DefaultEpilogueISJ_SK_SK_NS1F_6thread17LinearCombinationISJ_Li1EffLNS1K_9ScaleType4KindE0ELNS_15FloatRoundStyleE2ESJ_EENS1_15EpilogueDefaultEEEEEvvEEEEvNT_6ParamsE:
[----:B------:R-:W0:Y:S02]  /*0000*/  LDC R1, c[0x0][0x28] ;  /* 0x00000a00ff017b82 */ /* 0x000e240000000800 */
[----:B0-----:R-:W-:Y:S01]  /*0010*/  VIADD R1, R1, 0xffffff00 ;  /* 0xffffff0001017836 */ /* 0x001fe20000000000 */
[----:B------:R-:W0:Y:S01]  /*0020*/  S2R R2, SR_TID.X ;  /* 0x0000000000027919 */ /* 0x000e220000002100 */
[----:B------:R-:W-:Y:S01]  /*0030*/  ELECT P0, URZ, PT ;  /* 0x00000000003f782f */ /* 0x000fe20003800000 */
[----:B------:R-:W-:Y:S01]  /*0040*/  BSSY B0, `(.L_x_0) ;  /* 0x0000015000007945 */ /* 0x000fe20003800000 */
[--C-:B0-----:R-:W-:Y:S02]  /*0050*/  SHF.R.U32.HI R0, RZ, 0x5, R2.reuse ;  /* 0x00000005ff007819 */ /* 0x101fe40000011602 */
[----:B------:R-:W-:-:S03]  /*0060*/  SHF.R.U32.HI R2, RZ, 0x7, R2 ;  /* 0x00000007ff027819 */ /* 0x000fc60000011602 */
[----:B------:R-:W0:Y:S04]  /*0070*/  SHFL.IDX PT, R3, R0, RZ, 0x1f ;  /* 0x00001fff00037589 */ /* 0x000e2800000e0000 */
[----:B------:R-:W1:Y:S01]  /*0080*/  SHFL.IDX PT, R2, R2, RZ, 0x1f ;  /* 0x00001fff02027589 */ /* 0x000e6200000e0000 */
[----:B0-----:R-:W-:Y:S02]  /*0090*/  R2UR UR4, R3 ;  /* 0x00000000030472ca */ /* 0x001fe400000e0000 */
[----:B-1----:R-:W-:-:S11]  /*00a0*/  R2UR UR6, R2 ;  /* 0x00000000020672ca */ /* 0x002fd600000e0000 */
[----:B------:R-:W-:Y:S02]  /*00b0*/  USHF.R.S32.HI UR5, URZ, 0x1f, UR4 ;  /* 0x0000001f3f057899 */ /* 0x000fe40008011404 */
[----:B------:R-:W-:Y:S02]  /*00c0*/  ISETP.NE.OR P0, PT, RZ, UR4, !P0 ;  /* 0x00000004ff007c0c */ /* 0x000fe4000c705670 */
[----:B------:R-:W-:-:S04]  /*00d0*/  ULEA.HI UR5, UR5, UR4, URZ, 0x2 ;  /* 0x0000000405057291 */ /* 0x000fc8000f8f103f */
[----:B------:R-:W-:-:S04]  /*00e0*/  ULOP3.LUT UR5, UR5, 0xfffffffc, URZ, 0xc0, !UPT ;  /* 0xfffffffc05057892 */ /* 0x000fc8000f8ec03f */
[----:B------:R-:W-:-:S03]  /*00f0*/  UIADD3 UR8, UR4, -UR5, URZ ;  /* 0x8000000504087290 */ /* 0x000fc6000fffe03f */
[----:B------:R-:W-:Y:S09]  /*0100*/  @P0 BRA `(.L_x_1) ;  /* 0x0000000000200947 */ /* 0x000ff20003800000 */
[----:B------:R-:W-:Y:S02]  /*0110*/  ULDC.64 UR4, c[0x0][0x198] ;  /* 0x0000660000047ab9 */ /* 0x000fe40000000a00 */
[----:B------:R-:W-:Y:S02]  /*0120*/  UIADD3 UR10, UP0, UR4, 0xf0, URZ ;  /* 0x000000f0040a7890 */ /* 0x000fe4000ff1e03f */
[----:B------:R-:W-:Y:S02]  /*0130*/  UIADD3 UR4, UP1, UR4, 0x1f0, URZ ;  /* 0x000001f004047890 */ /* 0x000fe4000ff3e03f */
[----:B------:R-:W-:Y:S02]  /*0140*/  UIADD3.X UR11, URZ, UR5, URZ, UP0, !UPT ;  /* 0x000000053f0b7290 */ /* 0x000fe400087fe43f */
[----:B------:R-:W-:-:S07]  /*0150*/  UIADD3.X UR5, URZ, UR5, URZ, UP1, !UPT ;  /* 0x000000053f057290 */ /* 0x000fce0008ffe43f */
[----:B------:R0:W-:Y:S02]  /*0160*/  UTMACCTL.PF [UR10] ;  /* 0x000000000a0079b9 */ /* 0x0001e40008040000 */
[----:B------:R0:W-:Y:S02]  /*0170*/  UTMACCTL.PF [UR4] ;  /* 0x00000000040079b9 */ /* 0x0001e40008040000 */
[----:B0-----:R-:W-:Y:S01]  /*0180*/  NOP ;  /* 0x0000000000007918 */ /* 0x001fe20000000000 */
.L_x_1:
[----:B------:R-:W-:Y:S05]  /*0190*/  BSYNC B0 ;  /* 0x0000000000007941 */ /* 0x000fea0003800000 */
.L_x_0:
[----:B------:R-:W0:Y:S01]  /*01a0*/  SHFL.IDX PT, R2, R0, RZ, 0x1f ;  /* 0x00001fff00027589 */ /* 0x000e2200000e0000 */
[----:B------:R-:W-:Y:S01]  /*01b0*/  UISETP.NE.AND UP0, UPT, UR8, 0x3, UPT ;  /* 0x000000030800788c */ /* 0x000fe2000bf05270 */
[----:B------:R-:W-:Y:S01]  /*01c0*/  ISETP.NE.AND P1, PT, RZ, UR6, PT ;  /* 0x00000006ff007c0c */ /* 0x000fe2000bf25270 */
[----:B------:R-:W-:Y:S02]  /*01d0*/  UIADD3 UR10, UR6, -0x1, URZ ;  /* 0xffffffff060a7890 */ /* 0x000fe4000fffe03f */
[----:B------:R-:W-:Y:S02]  /*01e0*/  UISETP.EQ.OR UP0, UPT, UR8, URZ, !UP0 ;  /* 0x0000003f0800728c */ /* 0x000fe4000c702670 */
[----:B------:R-:W-:Y:S02]  /*01f0*/  UISETP.GE.U32.AND UP1, UPT, UR10, 0x2, UPT ;  /* 0x000000020a00788c */ /* 0x000fe4000bf26070 */
[----:B------:R-:W-:-:S04]  /*0200*/  UISETP.EQ.AND UP0, UPT, UR6, URZ, UP0 ;  /* 0x0000003f0600728c */ /* 0x000fc80008702270 */
[----:B------:R-:W-:-:S04]  /*0210*/  USEL UR13, URZ, 0x1, !UP0 ;  /* 0x000000013f0d7887 */ /* 0x000fc8000c000000 */
[----:B------:R-:W-:Y:S01]  /*0220*/  USEL UR13, UR13, 0x2, UP1 ;  /* 0x000000020d0d7887 */ /* 0x000fe20008800000 */
[----:B0-----:R-:W-:-:S13]  /*0230*/  ISETP.NE.AND P0, PT, R2, RZ, PT ;  /* 0x000000ff0200720c */ /* 0x001fda0003f05270 */
[----:B------:R-:W-:Y:S05]  /*0240*/  @P0 BRA `(.L_x_2) ;  /* 0x0000000000d40947 */ /* 0x000fea0003800000 */
[----:B------:R-:W-:Y:S01]  /*0250*/  ELECT P0, URZ, PT ;  /* 0x00000000003f782f */ /* 0x000fe20003800000 */
[----:B------:R-:W-:-:S12]  /*0260*/  BSSY B0, `(.L_x_2) ;  /* 0x0000033000007945 */ /* 0x000fd80003800000 */
[----:B------:R-:W-:Y:S05]  /*0270*/  @!P0 BRA `(.L_x_3) ;  /* 0x0000000000c48947 */ /* 0x000fea0003800000 */
[----:B------:R-:W0:Y:S01]  /*0280*/  S2UR UR9, SR_CgaCtaId ;  /* 0x00000000000979c3 */ /* 0x000e220000008800 */
[----:B------:R-:W-:Y:S01]  /*0290*/  UMOV UR4, 0x400 ;  /* 0x0000040000047882 */ /* 0x000fe20000000000 */
[----:B------:R-:W-:Y:S01]  /*02a0*/  UMOV UR5, 0x1 ;  /* 0x0000000100057882 */ /* 0x000fe20000000000 */
[----:B------:R-:W-:Y:S02]  /*02b0*/  UMOV UR6, 0x100 ;  /* 0x0000010000067882 */ /* 0x000fe40000000000 */
[----:B------:R-:W-:-:S04]  /*02c0*/  UIADD3 UR6, -UR6, 0x100000, URZ ;  /* 0x0010000006067890 */ /* 0x000fc8000fffe13f */
[----:B------:R-:W-:Y:S02]  /*02d0*/  USHF.L.U32 UR7, UR6, 0xb, URZ ;  /* 0x0000000b06077899 */ /* 0x000fe4000800063f */
[----:B------:R-:W-:Y:S02]  /*02e0*/  USHF.L.U32 UR6, UR6, 0x1, URZ ;  /* 0x0000000106067899 */ /* 0x000fe4000800063f */
[----:B0-----:R-:W-:Y:S02]  /*02f0*/  ULEA UR9, UR9, UR4, 0x18 ;  /* 0x0000000409097291 */ /* 0x001fe4000f8ec03f */
[----:B------:R-:W-:-:S04]  /*0300*/  UIADD3 UR4, -UR5, 0x100000, URZ ;  /* 0x0010000005047890 */ /* 0x000fc8000fffe13f */
[----:B------:R-:W-:Y:S02]  /*0310*/  USHF.L.U32 UR5, UR4, 0xb, URZ ;  /* 0x0000000b04057899 */ /* 0x000fe4000800063f */
[----:B------:R-:W-:Y:S01]  /*0320*/  USHF.L.U32 UR4, UR4, 0x1, URZ ;  /* 0x0000000104047899 */ /* 0x000fe2000800063f */
[----:B------:R-:W0:Y:S11]  /*0330*/  FENCE.VIEW.ASYNC.S ;  /* 0x00000000000073c6 */ /* 0x000e360000000000 */
[----:B0-----:R0:W1:Y:S01]  /*0340*/  SYNCS.EXCH.64 URZ, [UR9], UR4 ;  /* 0x00000004093f75b2 */ /* 0x0010620008000100 */
[----:B------:R0:W2:Y:S01]  /*0350*/  SYNCS.EXCH.64 URZ, [UR9+0x90], UR6 ;  /* 0x00009006093f75b2 */ /* 0x0000a20008000100 */
[----:B------:R0:W3:Y:S01]  /*0360*/  SYNCS.EXCH.64 URZ, [UR9+0x8], UR4 ;  /* 0x00000804093f75b2 */ /* 0x0000e20008000100 */
[----:B------:R0:W4:Y:S01]  /*0370*/  SYNCS.EXCH.64 URZ, [UR9+0x98], UR6 ;  /* 0x00009806093f75b2 */ /* 0x0001220008000100 */
[----:B------:R0:W0:Y:S01]  /*0380*/  SYNCS.EXCH.64 URZ, [UR9+0x10], UR4 ;  /* 0x00001004093f75b2 */ /* 0x0000220008000100 */
        /* <DEDUP_REMOVED lines=31> */
[----:B-1234-:R-:W-:Y:S01]  /*0580*/  NOP ;  /* 0x0000000000007918 */ /* 0x01efe20000000000 */
.L_x_3:
[----:B0-----:R-:W-:Y:S05]  /*0590*/  BSYNC B0 ;  /* 0x0000000000007941 */ /* 0x001fea0003800000 */
.L_x_2:
[----:B------:R-:W0:Y:S01]  /*05a0*/  SHFL.IDX PT, R0, R0, RZ, 0x1f ;  /* 0x00001fff00007589 */ /* 0x000e2200000e0000 */
[----:B------:R-:W1:Y:S01]  /*05b0*/  LDC R2, c[0x0][0x65c] ;  /* 0x00019700ff027b82 */ /* 0x000e620000000800 */
[----:B------:R-:W-:Y:S01]  /*05c0*/  ELECT P0, URZ, PT ;  /* 0x00000000003f782f */ /* 0x000fe20003800000 */
[----:B------:R-:W-:Y:S01]  /*05d0*/  IMAD.MOV.U32 R3, RZ, RZ, RZ ;  /* 0x000000ffff037224 */ /* 0x000fe200078e00ff */
[----:B------:R-:W-:Y:S01]  /*05e0*/  UMOV UR4, 0x20 ;  /* 0x0000002000047882 */ /* 0x000fe20000000000 */
[----:B------:R-:W-:Y:S01]  /*05f0*/  NOP ;  /* 0x0000000000007918 */ /* 0x000fe20000000000 */
[----:B------:R-:W-:Y:S01]  /*0600*/  NOP ;  /* 0x0000000000007918 */ /* 0x000fe20000000000 */
[----:B0-----:R-:W-:Y:S02]  /*0610*/  ISETP.NE.OR P0, PT, R0, RZ, !P0 ;  /* 0x000000ff0000720c */ /* 0x001fe40004705670 */
[----:B-1----:R-:W-:Y:S01]  /*0620*/  ISETP.NE.AND P2, PT, R2, 0x1, PT ;  /* 0x000000010200780c */ /* 0x002fe20003f45270 */
[----:B------:R-:W0:Y:S01]  /*0630*/  S2R R0, SR_CTAID.Y ;  /* 0x0000000000007919 */ /* 0x000e220000002600 */
[----:B------:R-:W1:Y:S09]  /*0640*/  S2R R2, SR_CTAID.X ;  /* 0x0000000000027919 */ /* 0x000e720000002500 */
[----:B------:R-:W-:Y:S01]  /*0650*/  VOTEU.ALL UP0, P0 ;  /* 0x00000000003f7886 */ /* 0x000fe20000000000 */
[----:B------:R-:W-:Y:S01]  /*0660*/  VOTEU.ALL UP1, P0 ;  /* 0x00000000003f7886 */ /* 0x000fe20000020000 */
[----:B------:R-:W1:Y:S01]  /*0670*/  @P2 LDC R7, c[0x0][0x10] ;  /* 0x00000400ff072b82 */ /* 0x000e620000000800 */
[----:B------:R-:W-:-:S02]  /*0680*/  @P2 IMAD.MOV.U32 R5, RZ, RZ, RZ ;  /* 0x000000ffff052224 */ /* 0x000fc400078e00ff */
[----:B------:R-:W-:Y:S01]  /*0690*/  @P2 IMAD.MOV.U32 R11, RZ, RZ, RZ ;  /* 0x000000ffff0b2224 */ /* 0x000fe200078e00ff */
[----:B------:R-:W-:Y:S01]  /*06a0*/  @!UP0 UMOV UR6, 0x400 ;  /* 0x0000040000068882 */ /* 0x000fe20000000000 */
[----:B------:R-:W-:-:S04]  /*06b0*/  @!UP0 UIADD3 UR4, -UR4, 0x100000, URZ ;  /* 0x0010000004048890 */ /* 0x000fc8000fffe13f */
[----:B------:R-:W-:Y:S02]  /*06c0*/  @!UP0 USHF.L.U32 UR5, UR4, 0xb, URZ ;  /* 0x0000000b04058899 */ /* 0x000fe4000800063f */
[----:B------:R-:W-:Y:S01]  /*06d0*/  @!UP0 USHF.L.U32 UR4, UR4, 0x1, URZ ;  /* 0x0000000104048899 */ /* 0x000fe2000800063f */
[----:B------:R-:W2:Y:S08]  /*06e0*/  @!P2 LDC R9, c[0x0][0xc] ;  /* 0x00000300ff09ab82 */ /* 0x000eb00000000800 */
[----:B------:R-:W3:Y:S01]  /*06f0*/  @!UP0 S2UR UR7, SR_CgaCtaId ;  /* 0x00000000000789c3 */ /* 0x000ee20000008800 */
[----:B0-----:R-:W-:-:S04]  /*0700*/  @P2 IMAD.MOV.U32 R4, RZ, RZ, R0 ;  /* 0x000000ffff042224 */ /* 0x001fc800078e0000 */
[----:B-1----:R-:W-:-:S04]  /*0710*/  @P2 IMAD.WIDE.U32 R6, R2, R7, R4 ;  /* 0x0000000702062225 */ /* 0x002fc800078e0004 */
[----:B------:R-:W-:Y:S02]  /*0720*/  @P2 IMAD.MOV.U32 R16, RZ, RZ, R6 ;  /* 0x000000ffff102224 */ /* 0x000fe400078e0006 */
[----:B------:R-:W-:Y:S02]  /*0730*/  @P2 IMAD.IADD R17, R7, 0x1, R11 ;  /* 0x0000000107112824 */ /* 0x000fe400078e020b */
[----:B--2---:R-:W-:-:S04]  /*0740*/  @!P2 IMAD.WIDE.U32 R4, R9, R0, R2 ;  /* 0x000000000904a225 */ /* 0x004fc800078e0002 */
[----:B------:R-:W-:Y:S02]  /*0750*/  @!P2 IMAD.MOV.U32 R16, RZ, RZ, R4 ;  /* 0x000000ffff10a224 */ /* 0x000fe400078e0004 */
[----:B------:R-:W-:Y:S01]  /*0760*/  @!P2 IMAD.MOV.U32 R17, RZ, RZ, R5 ;  /* 0x000000ffff11a224 */ /* 0x000fe200078e0005 */
[----:B---3--:R-:W-:Y:S02]  /*0770*/  @!UP0 ULEA UR6, UR7, UR6, 0x18 ;  /* 0x0000000607068291 */ /* 0x008fe4000f8ec03f */
[----:B------:R0:W-:Y:S01]  /*0780*/  STL [R1+0x7c], R16 ;  /* 0x00007c1001007387 */ /* 0x0001e20000100800 */
[----:B------:R-:W-:-:S03]  /*0790*/  VOTEU.ALL UP0, P0 ;  /* 0x00000000003f7886 */ /* 0x000fc60000000000 */
[----:B------:R0:W-:Y:S04]  /*07a0*/  STL [R1+0x78], R17 ;  /* 0x0000781101007387 */ /* 0x0001e80000100800 */
[----:B------:R-:W1:Y:S02]  /*07b0*/  FENCE.VIEW.ASYNC.S ;  /* 0x00000000000073c6 */ /* 0x000e640000000000 */
[----:B-1----:R0:W1:Y:S01]  /*07c0*/  @!UP0 SYNCS.EXCH.64 URZ, [UR6+0x130], UR4 ;  /* 0x00013004063f85b2 */ /* 0x0020620008000100 */
[----:B------:R0:W1:Y:S01]  /*07d0*/  @!UP1 SYNCS.EXCH.64 URZ, [UR6+0x138], UR4 ;  /* 0x00013804063f95b2 */ /* 0x0000620008000100 */
[----:B------:R-:W-:Y:S01]  /*07e0*/  NOP ;  /* 0x0000000000007918 */ /* 0x000fe20000000000 */
[----:B-1----:R-:W-:Y:S06]  /*07f0*/  BAR.SYNC.DEFER_BLOCKING 0x0 ;  /* 0x0000000000007b1d */ /* 0x002fec0000010000 */
[----:B0-----:R-:W-:Y:S05]  /*0800*/  @!P1 BRA `(.L_x_4) ;  /* 0x000000e000709947 */ /* 0x001fea0003800000 */
[----:B------:R-:W-:-:S06]  /*0810*/  UISETP.GT.U32.AND UP0, UPT, UR10, 0x1, UPT ;  /* 0x000000010a00788c */ /* 0x000fcc000bf04070 */
[----:B------:R-:W-:-:S13]  /*0820*/  PLOP3.LUT P0, PT, PT, PT, UP0, 0x80, 0x0 ;  /* 0x000000000000781c */ /* 0x000fda0003f0f008 */
[----:B------:R-:W-:Y:S05]  /*0830*/  @P0 EXIT ;  /* 0x000000000000094d */ /* 0x000fea0003800000 */
[----:B------:R-:W-:Y:S01]  /*0840*/  IMAD.MOV.U32 R6, RZ, RZ, -0x1 ;  /* 0xffffffffff067424 */ /* 0x000fe200078e00ff */
[----:B------:R-:W-:Y:S01]  /*0850*/  ULDC.64 UR4, c[0x0][0x650] ;  /* 0x0001940000047ab9 */ /* 0x000fe20000000a00 */
[----:B------:R-:W-:Y:S01]  /*0860*/  IMAD.MOV.U32 R5, RZ, RZ, -0x1 ;  /* 0xffffffffff057424 */ /* 0x000fe200078e00ff */
[----:B------:R-:W-:Y:S01]  /*0870*/  ISETP.GE.U32.AND P0, PT, R16, UR4, PT ;  /* 0x0000000410007c0c */ /* 0x000fe2000bf06070 */
[----:B------:R-:W-:Y:S01]  /*0880*/  UMOV UR22, 0xffffffff ;  /* 0xffffffff00167882 */ /* 0x000fe20000000000 */
[----:B------:R0:W-:Y:S01]  /*0890*/  STL [R1+0x84], R6 ;  /* 0x0000840601007387 */ /* 0x0001e20000100800 */
[----:B------:R-:W-:Y:S02]  /*08a0*/  PRMT R4, RZ, 0x7610, R4 ;  /* 0x00007610ff047816 */ /* 0x000fe40000000004 */
[----:B------:R-:W-:Y:S01]  /*08b0*/  ISETP.GE.U32.AND.EX P0, PT, R17, UR5, PT, P0 ;  /* 0x0000000511007c0c */ /* 0x000fe2000bf06100 */
[----:B------:R0:W-:-:S12]  /*08c0*/  STL [R1+0x80], R5 ;  /* 0x0000800501007387 */ /* 0x0001d80000100800 */
[----:B0-----:R-:W-:Y:S05]  /*08d0*/  @P0 BRA `(.L_x_5) ;  /* 0x0000000400680947 */ /* 0x001fea0003800000 */
[----:B------:R-:W0:Y:S01]  /*08e0*/  LDC.64 R12, c[0x0][0x628] ;  /* 0x00018a00ff0c7b82 */ /* 0x000e220000000a00 */
[----:B------:R-:W-:Y:S02]  /*08f0*/  IMAD.MOV.U32 R4, RZ, RZ, R16 ;  /* 0x000000ffff047224 */ /* 0x000fe400078e0010 */
[----:B------:R-:W-:-:S05]  /*0900*/  IMAD.MOV.U32 R5, RZ, RZ, R17 ;  /* 0x000000ffff057224 */ /* 0x000fca00078e0011 */
[----:B------:R-:W1:Y:S08]  /*0910*/  LDC R10, c[0x0][0x630] ;  /* 0x00018c00ff0a7b82 */ /* 0x000e700000000800 */
[----:B------:R-:W2:Y:S01]  /*0920*/  LDC.64 R14, c[0x0][0x620] ;  /* 0x00018800ff0e7b82 */ /* 0x000ea20000000a00 */
[----:B0-----:R-:W-:-:S04]  /*0930*/  ISETP.NE.U32.AND P0, PT, R12, RZ, PT ;  /* 0x000000ff0c00720c */ /* 0x001fc80003f05070 */
[----:B------:R-:W-:-:S13]  /*0940*/  ISETP.NE.AND.EX P0, PT, R13, RZ, PT, P0 ;  /* 0x000000ff0d00720c */ /* 0x000fda0003f05300 */
[----:B-12---:R-:W-:Y:S05]  /*0950*/  @!P0 BRA `(.L_x_6) ;  /* 0x0000000000288947 */ /* 0x006fea0003800000 */
[----:B------:R-:W0:Y:S02]  /*0960*/  LDC R9, c[0x0][0x634] ;  /* 0x00018d00ff097b82 */ /* 0x000e240000000800 */
[----:B0-----:R-:W-:-:S05]  /*0970*/  IADD3 R9, P0, R16, R9, RZ ;  /* 0x0000000910097210 */ /* 0x001fca0007f1e0ff */
[----:B------:R-:W-:-:S04]  /*0980*/  IMAD.X R11, RZ, RZ, R17, P0 ;  /* 0x000000ffff0b7224 */ /* 0x000fc800000e0611 */
[----:B------:R-:W-:-:S04]  /*0990*/  IMAD.WIDE.U32 R4, R11, R12, RZ ;  /* 0x0000000c0b047225 */ /* 0x000fc800078e00ff */
[----:B------:R-:W-:-:S04]  /*09a0*/  IMAD.WIDE.U32 R6, P0, R9, R13, R4 ;  /* 0x0000000d09067225 */ /* 0x000fc80007800004 */
[----:B------:R-:W-:-:S04]  /*09b0*/  IMAD.WIDE.U32 R4, R9, R12, RZ ;  /* 0x0000000c09047225 */ /* 0x000fc800078e00ff */
[----:B------:R-:W-:Y:S01]  /*09c0*/  IMAD.X R9, RZ, RZ, RZ, P0 ;  /* 0x000000ffff097224 */ /* 0x000fe200000e06ff */
[----:B------:R-:W-:Y:S01]  /*09d0*/  IADD3 RZ, P0, R5, R6, RZ ;  /* 0x0000000605ff7210 */ /* 0x000fe20007f1e0ff */
[----:B------:R-:W-:-:S04]  /*09e0*/  IMAD.MOV.U32 R8, RZ, RZ, R7 ;  /* 0x000000ffff087224 */ /* 0x000fc800078e0007 */
[----:B------:R-:W-:-:S08]  /*09f0*/  IMAD.WIDE.U32.X R4, R11, R13, R8, P0 ;  /* 0x0000000d0b047225 */ /* 0x000fd000000e0408 */
.L_x_6:
[-CC-:B------:R-:W-:Y:S01]  /*0a00*/  SHF.R.U64 R24, R4, R10.reuse, R5.reuse ;  /* 0x0000000a04187219 */ /* 0x180fe20000001205 */
[----:B------:R-:W0:Y:S01]  /*0a10*/  LDC R8, c[0x0][0x618] ;  /* 0x00018600ff087b82 */ /* 0x000e220000000800 */
[----:B------:R-:W-:Y:S01]  /*0a20*/  SHF.R.U32.HI R4, RZ, R10, R5 ;  /* 0x0000000aff047219 */ /* 0x000fe20000011605 */
[----:B------:R-:W-:Y:S01]  /*0a30*/  ULDC UR4, c[0x0][0x150] ;  /* 0x0000540000047ab9 */ /* 0x000fe20000000800 */
[----:B------:R-:W-:Y:S01]  /*0a40*/  IADD3 R9, P0, RZ, -R24, RZ ;  /* 0x80000018ff097210 */ /* 0x000fe20007f1e0ff */
[----:B------:R-:W-:Y:S01]  /*0a50*/  IMAD.MOV.U32 R5, RZ, RZ, R17 ;  /* 0x000000ffff057224 */ /* 0x000fe200078e0011 */
[----:B------:R-:W-:-:S03]  /*0a60*/  I2FP.F32.U32 R3, R2 ;  /* 0x0000000200037245 */ /* 0x000fc60000201000 */
[----:B------:R-:W1:Y:S01]  /*0a70*/  LDC.64 R18, c[0x0][0x640] ;  /* 0x00019000ff127b82 */ /* 0x000e620000000a00 */
[----:B------:R-:W-:Y:S02]  /*0a80*/  IMAD.X R11, RZ, RZ, ~R4, P0 ;  /* 0x000000ffff0b7224 */ /* 0x000fe400000e0e04 */
[----:B------:R-:W-:Y:S01]  /*0a90*/  FMUL R3, R3, UR4 ;  /* 0x0000000403037c20 */ /* 0x000fe20008400000 */
[----:B------:R-:W-:Y:S01]  /*0aa0*/  IMAD.MOV.U32 R4, RZ, RZ, R16 ;  /* 0x000000ffff047224 */ /* 0x000fe200078e0010 */
[----:B------:R-:W-:Y:S01]  /*0ab0*/  ULDC UR4, c[0x0][0x154] ;  /* 0x0000550000047ab9 */ /* 0x000fe20000000800 */
[-C--:B------:R-:W-:Y:S02]  /*0ac0*/  IMAD R6, R11, R14.reuse, RZ ;  /* 0x0000000e0b067224 */ /* 0x080fe400078e02ff */
[C---:B------:R-:W-:Y:S01]  /*0ad0*/  IMAD.WIDE.U32 R4, R9.reuse, R14, R4 ;  /* 0x0000000e09047225 */ /* 0x040fe200078e0004 */
[----:B------:R-:W2:Y:S01]  /*0ae0*/  LDC R10, c[0x0][0x608] ;  /* 0x00018200ff0a7b82 */ /* 0x000ea20000000800 */
[----:B------:R-:W3:Y:S02]  /*0af0*/  F2I.U32.TRUNC.NTZ R3, R3 ;  /* 0x0000000300037305 */ /* 0x000ee4000020f000 */
[----:B------:R-:W-:-:S04]  /*0b00*/  IMAD R9, R9, R15, R6 ;  /* 0x0000000f09097224 */ /* 0x000fc800078e0206 */
[----:B------:R-:W-:Y:S01]  /*0b10*/  IMAD.IADD R5, R5, 0x1, R9 ;  /* 0x0000000105057824 */ /* 0x000fe200078e0209 */
[----:B------:R-:W4:Y:S01]  /*0b20*/  LDC R7, c[0x0][0x144] ;  /* 0x00005100ff077b82 */ /* 0x000f220000000800 */
[----:B------:R-:W-:-:S03]  /*0b30*/  IMAD.MOV.U32 R9, RZ, RZ, 0x1 ;  /* 0x00000001ff097424 */ /* 0x000fc600078e00ff */
[----:B0-----:R-:W-:Y:S02]  /*0b40*/  SHF.R.U64 R12, R4, R8, R5 ;  /* 0x00000008040c7219 */ /* 0x001fe40000001205 */
[----:B------:R-:W-:Y:S02]  /*0b50*/  I2FP.F32.U32 R4, R0 ;  /* 0x0000000000047245 */ /* 0x000fe40000201000 */
[----:B------:R-:W0:Y:S01]  /*0b60*/  LDC R14, c[0x0][0x658] ;  /* 0x00019600ff0e7b82 */ /* 0x000e220000000800 */
[----:B-1----:R-:W-:Y:S01]  /*0b70*/  ISETP.NE.U32.AND P0, PT, R18, RZ, PT ;  /* 0x000000ff1200720c */ /* 0x002fe20003f05070 */
[----:B---3--:R-:W-:Y:S02]  /*0b80*/  IMAD.MOV R6, RZ, RZ, -R3 ;  /* 0x000000ffff067224 */ /* 0x008fe400078e0a03 */
[----:B------:R-:W-:Y:S01]  /*0b90*/  FMUL R4, R4, UR4 ;  /* 0x0000000404047c20 */ /* 0x000fe20008400000 */
[----:B------:R-:W-:Y:S01]  /*0ba0*/  SHF.R.U32.HI R3, RZ, R8, R5 ;  /* 0x00000008ff037219 */ /* 0x000fe20000011605 */
[----:B------:R-:W-:Y:S01]  /*0bb0*/  IMAD.MOV.U32 R5, RZ, RZ, -0x1 ;  /* 0xffffffffff057424 */ /* 0x000fe200078e00ff */
[----:B------:R-:W-:Y:S01]  /*0bc0*/  ISETP.NE.AND.EX P0, PT, R19, RZ, PT, P0 ;  /* 0x000000ff1300720c */ /* 0x000fe20003f05300 */
[----:B------:R1:W3:Y:S01]  /*0bd0*/  F2I.U32.TRUNC.NTZ R11, R4 ;  /* 0x00000004000b7305 */ /* 0x0002e2000020f000 */
[----:B------:R-:W1:Y:S01]  /*0be0*/  LDC R13, c[0x0][0x148] ;  /* 0x00005200ff0d7b82 */ /* 0x000e620000000800 */
[----:B--2---:R-:W-:-:S02]  /*0bf0*/  SHF.R.U64 R23, R12, R10, R3 ;  /* 0x0000000a0c177219 */ /* 0x004fc40000001203 */
[----:B------:R-:W-:-:S05]  /*0c00*/  SHF.R.U32.HI R3, RZ, R10, R3 ;  /* 0x0000000aff037219 */ /* 0x000fca0000011603 */
[----:B------:R-:W2:Y:S01]  /*0c10*/  LDC R17, c[0x0][0x600] ;  /* 0x00018000ff117b82 */ /* 0x000ea20000000800 */
[----:B----4-:R-:W-:-:S07]  /*0c20*/  IMAD R8, R7, R6, R2 ;  /* 0x0000000607087224 */ /* 0x010fce00078e0202 */
[----:B------:R-:W4:Y:S01]  /*0c30*/  LDC R16, c[0x0][0x648] ;  /* 0x00019200ff107b82 */ /* 0x000f220000000800 */
[-C--:B0-----:R-:W-:Y:S02]  /*0c40*/  SHF.L.U32 R2, R5, R14.reuse, RZ ;  /* 0x0000000e05027219 */ /* 0x081fe400000006ff */
[--C-:B------:R-:W-:Y:S02]  /*0c50*/  SHF.R.U64 R22, R23, R14, R3.reuse ;  /* 0x0000000e17167219 */ /* 0x100fe40000001203 */
[----:B------:R-:W-:Y:S02]  /*0c60*/  LOP3.LUT R10, RZ, R2, RZ, 0x33, !PT ;  /* 0x00000002ff0a7212 */ /* 0x000fe400078e33ff */
[-C--:B------:R-:W-:Y:S01]  /*0c70*/  SHF.R.U32.HI R3, RZ, R14.reuse, R3 ;  /* 0x0000000eff037219 */ /* 0x080fe20000011603 */
[----:B------:R-:W0:Y:S01]  /*0c80*/  LDC R21, c[0x0][0x638] ;  /* 0x00018e00ff157b82 */ /* 0x000e220000000800 */
[----:B------:R-:W-:Y:S01]  /*0c90*/  SHF.L.U32 R9, R9, R14, RZ ;  /* 0x0000000e09097219 */ /* 0x000fe200000006ff */
[----:B------:R-:W-:-:S06]  /*0ca0*/  IMAD.MOV.U32 R2, RZ, RZ, R22 ;  /* 0x000000ffff027224 */ /* 0x000fcc00078e0016 */
[----:B------:R-:W0:Y:S01]  /*0cb0*/  LDC R20, c[0x0][0x610] ;  /* 0x00018400ff147b82 */ /* 0x000e220000000800 */
[----:B-1-3--:R-:W-:Y:S05]  /*0cc0*/  @!P0 BRA `(.L_x_7) ;  /* 0x0000000000288947 */ /* 0x00afea0003800000 */
[----:B------:R-:W1:Y:S02]  /*0cd0*/  LDC R7, c[0x0][0x64c] ;  /* 0x00019300ff077b82 */ /* 0x000e640000000800 */
[----:B-1----:R-:W-:-:S05]  /*0ce0*/  IADD3 R7, P0, R22, R7, RZ ;  /* 0x0000000716077210 */ /* 0x002fca0007f1e0ff */
        /* <DEDUP_REMOVED lines=8> */
.L_x_7:
[----:B----4-:R-:W-:Y:S01]  /*0d70*/  SHF.R.U64 R2, R2, R16, R3 ;  /* 0x0000001002027219 */ /* 0x010fe20000001203 */
[----:B--2---:R-:W-:Y:S01]  /*0d80*/  VIADD R3, R17, 0xffffffff ;  /* 0xffffffff11037836 */ /* 0x004fe20000000000 */
[----:B------:R-:W-:Y:S01]  /*0d90*/  LOP3.LUT R10, R23, R10, RZ, 0xc0, !PT ;  /* 0x0000000a170a7212 */ /* 0x000fe200078ec0ff */
[----:B------:R-:W-:Y:S01]  /*0da0*/  IMAD.MOV R11, RZ, RZ, -R11 ;  /* 0x000000ffff0b7224 */ /* 0x000fe200078e0a0b */
[----:B------:R-:W-:Y:S01]  /*0db0*/  R2UR UR22, R24 ;  /* 0x00000000181672ca */ /* 0x000fe200000e0000 */
[----:B------:R-:W-:Y:S01]  /*0dc0*/  IMAD.MOV R4, RZ, RZ, -R2 ;  /* 0x000000ffff047224 */ /* 0x000fe200078e0a02 */
[----:B------:R-:W-:Y:S01]  /*0dd0*/  LOP3.LUT R3, R12, R3, RZ, 0xc0, !PT ;  /* 0x000000030c037212 */ /* 0x000fe200078ec0ff */
[----:B------:R-:W-:Y:S02]  /*0de0*/  @P2 IMAD R8, R13, R11, R0 ;  /* 0x0000000b0d082224 */ /* 0x000fe400078e0200 */
[----:B------:R-:W-:Y:S02]  /*0df0*/  IMAD R9, R9, R2, R10 ;  /* 0x0000000209097224 */ /* 0x000fe400078e020a */
[----:B0-----:R-:W-:-:S02]  /*0e00*/  IMAD R0, R4, R21, R22 ;  /* 0x0000001504007224 */ /* 0x001fc400078e0216 */
[----:B------:R-:W-:Y:S02]  /*0e10*/  IMAD R8, R9, R20, R8 ;  /* 0x0000001409087224 */ /* 0x000fe400078e0208 */
[----:B------:R-:W-:Y:S02]  /*0e20*/  IMAD R3, R0, R17, R3 ;  /* 0x0000001100037224 */ /* 0x000fe400078e0203 */
[----:B------:R-:W-:-:S03]  /*0e30*/  IMAD.MOV.U32 R4, RZ, RZ, 0x1 ;  /* 0x00000001ff047424 */ /* 0x000fc600078e00ff */
[----:B------:R-:W-:Y:S02]  /*0e40*/  SEL R2, R3, R8, !P2 ;  /* 0x0000000803027207 */ /* 0x000fe40005000000 */
[----:B------:R-:W-:-:S03]  /*0e50*/  SEL R0, R8, R3, !P2 ;  /* 0x0000000308007207 */ /* 0x000fc60005000000 */
[----:B------:R0:W-:Y:S04]  /*0e60*/  STL [R1+0x80], R2 ;  /* 0x0000800201007387 */ /* 0x0001e80000100800 */
[----:B------:R0:W-:Y:S02]  /*0e70*/  STL [R1+0x84], R0 ;  /* 0x0000840001007387 */ /* 0x0001e40000100800 */
.L_x_5:
[----:B------:R-:W-:-:S08]  /*0e80*/  NOP ;  /* 0x0000000000007918 */ /* 0x000fd00000000000 */
[----:B------:R-:W1:Y:S02]  /*0e90*/  USETMAXREG.TRY_ALLOC.CTAPOOL UP0, 0xe8 ;  /* 0x000000e8000079c8 */ /* 0x000e640008000600 */
[----:B-1----:R-:W-:-:S13]  /*0ea0*/  PLOP3.LUT P0, PT, PT, PT, UP0, 0x80, 0x0 ;  /* 0x000000000000781c */ /* 0x002fda0003f0f008 */
[----:B------:R-:W-:Y:S05]  /*0eb0*/  @!P0 BRA `(.L_x_5) ;  /* 0xfffffffc00f08947 */ /* 0x000fea000383ffff */
[----:B------:R-:W-:Y:S01]  /*0ec0*/  ULDC.64 UR4, c[0x0][0x598] ;  /* 0x0001660000047ab9 */ /* 0x000fe20000000a00 */
[----:B------:R-:W-:Y:S01]  /*0ed0*/  ULDC.64 UR18, c[0x0][0x208] ;  /* 0x0000820000127ab9 */ /* 0x000fe20000000a00 */
[----:B------:R-:W-:-:S04]  /*0ee0*/  ISETP.NE.U32.AND P0, PT, RZ, UR4, PT ;  /* 0x00000004ff007c0c */ /* 0x000fc8000bf05070 */
[----:B------:R-:W-:-:S13]  /*0ef0*/  ISETP.NE.AND.EX P0, PT, RZ, UR5, PT, P0 ;  /* 0x00000005ff007c0c */ /* 0x000fda000bf05300 */
[----:B------:R-:W-:Y:S05]  /*0f00*/  @!P0 BRA `(.L_x_8) ;  /* 0x0000000000208947 */ /* 0x000fea0003800000 */
[----:B0-----:R-:W0:Y:S02]  /*0f10*/  LDC.64 R2, c[0x0][0x598] ;  /* 0x00016600ff027b82 */ /* 0x001e240000000a00 */
[----:B0-----:R-:W2:Y:S02]  /*0f20*/  LDG.E.64 R2, desc[UR18][R2.64] ;  /* 0x0000001202027981 */ /* 0x001ea4000c1e1b00 */
[----:B--2---:R-:W-:-:S04]  /*0f30*/  ISETP.NE.U32.AND P0, PT, R2, RZ, PT ;  /* 0x000000ff0200720c */ /* 0x004fc80003f05070 */
[----:B------:R-:W-:-:S13]  /*0f40*/  ISETP.NE.AND.EX P0, PT, R3, RZ, PT, P0 ;  /* 0x000000ff0300720c */ /* 0x000fda0003f05300 */
[----:B------:R-:W-:Y:S05]  /*0f50*/  @!P0 BRA `(.L_x_8) ;  /* 0x00000000000c8947 */ /* 0x000fea0003800000 */
[----:B------:R-:W2:Y:S02]  /*0f60*/  LD.E R2, desc[UR18][R2.64] ;  /* 0x0000001202027980 */ /* 0x000ea4000c101900 */
[----:B--2---:R-:W-:Y:S01]  /*0f70*/  R2UR UR20, R2 ;  /* 0x00000000021472ca */ /* 0x004fe200000e0000 */
[----:B------:R-:W-:-:S14]  /*0f80*/  BRA `(.L_x_9) ;  /* 0x0000000000247947 */ /* 0x000fdc0003800000 */
.L_x_8:
[----:B------:R-:W-:Y:S02]  /*0f90*/  ULDC.64 UR4, c[0x0][0x588] ;  /* 0x0001620000047ab9 */ /* 0x000fe40000000a00 */
[----:B------:R-:W-:-:S04]  /*0fa0*/  ISETP.NE.U32.AND P0, PT, RZ, UR4, PT ;  /* 0x00000004ff007c0c */ /* 0x000fc8000bf05070 */
[----:B------:R-:W-:-:S13]  /*0fb0*/  ISETP.NE.AND.EX P0, PT, RZ, UR5, PT, P0 ;  /* 0x00000005ff007c0c */ /* 0x000fda000bf05300 */
[----:B------:R-:W-:Y:S05]  /*0fc0*/  @!P0 BRA `(.L_x_10) ;  /* 0x0000000000108947 */ /* 0x000fea0003800000 */
[----:B0-----:R-:W0:Y:S02]  /*0fd0*/  LDC.64 R2, c[0x0][0x588] ;  /* 0x00016200ff027b82 */ /* 0x001e240000000a00 */
[----:B0-----:R-:W2:Y:S02]  /*0fe0*/  LDG.E R2, desc[UR18][R2.64] ;  /* 0x0000001202027981 */ /* 0x001ea4000c1e1900 */
[----:B--2---:R-:W-:Y:S01]  /*0ff0*/  R2UR UR20, R2 ;  /* 0x00000000021472ca */ /* 0x004fe200000e0000 */
[----:B------:R-:W-:-:S14]  /*1000*/  BRA `(.L_x_9) ;  /* 0x0000000000047947 */ /* 0x000fdc0003800000 */
.L_x_10:
[----:B------:R-:W-:-:S05]  /*1010*/  ULDC UR20, c[0x0][0x580] ;  /* 0x0001600000147ab9 */ /* 0x000fca0000000800 */
.L_x_9:
[----:B------:R-:W-:Y:S02]  /*1020*/  ULDC.64 UR4, c[0x0][0x5a0] ;  /* 0x0001680000047ab9 */ /* 0x000fe40000000a00 */
        /* <DEDUP_REMOVED lines=11> */
.L_x_11:
        /* <DEDUP_REMOVED lines=8> */
.L_x_13:
[----:B------:R-:W-:-:S05]  /*1160*/  ULDC UR21, c[0x0][0x584] ;  /* 0x0001610000157ab9 */ /* 0x000fca0000000800 */
.L_x_12:
[----:B------:R-:W-:-:S13]  /*1170*/  LOP3.LUT P0, RZ, R4, 0xff, RZ, 0xc0, !PT ;  /* 0x000000ff04ff7812 */ /* 0x000fda000780c0ff */
[----:B------:R-:W-:Y:S05]  /*1180*/  @!P0 EXIT ;  /* 0x000000000000894d */ /* 0x000fea0003800000 */
[----:B------:R-:W-:Y:S01]  /*1190*/  ULDC UR4, c[0x0][0x28c] ;  /* 0x0000a30000047ab9 */ /* 0x000fe20000000800 */
[----:B------:R-:W-:Y:S02]  /*11a0*/  ULOP3.LUT UR23, UR13, 0x1, URZ, 0xfc, !UPT ;  /* 0x000000010d177892 */ /* 0x000fe4000f8efc3f */
[----:B------:R-:W-:-:S04]  /*11b0*/  UIADD3 UR4, UR4, 0x1f, URZ ;  /* 0x0000001f04047890 */ /* 0x000fc8000fffe03f */
[----:B------:R-:W-:-:S04]  /*11c0*/  USHF.R.S32.HI UR5, URZ, 0x1f, UR4 ;  /* 0x0000001f3f057899 */ /* 0x000fc80008011404 */
[----:B------:R-:W-:-:S03]  /*11d0*/  ULEA.HI UR5, UR5, UR4, URZ, 0x5 ;  /* 0x0000000405057291 */ /* 0x000fc6000f8f283f */
[----:B------:R-:W-:Y:S01]  /*11e0*/  UMOV UR4, URZ ;  /* 0x0000003f00047c82 */ /* 0x000fe20008000000 */
[----:B------:R-:W-:-:S03]  /*11f0*/  USHF.R.S32.HI UR12, URZ, 0x5, UR5 ;  /* 0x000000053f0c7899 */ /* 0x000fc60008011405 */
[----:B------:R-:W-:-:S09]  /*1200*/  UMOV UR5, URZ ;  /* 0x0000003f00057c82 */ /* 0x000fd20008000000 */
.L_x_294:
[----:B0-----:R-:W0:Y:S01]  /*1210*/  S2R R0, SR_TID.X ;  /* 0x0000000000007919 */ /* 0x001e220000002100 */
[----:B-1----:R-:W1:Y:S01]  /*1220*/  S2UR UR11, SR_CgaCtaId ;  /* 0x00000000000b79c3 */ /* 0x002e620000008800 */
[----:B------:R-:W-:Y:S01]  /*1230*/  UMOV UR14, 0x400 ;  /* 0x00000400000e7882 */ /* 0x000fe20000000000 */
[----:B------:R-:W-:Y:S01]  /*1240*/  UMOV UR6, URZ ;  /* 0x0000003f00067c82 */ /* 0x000fe20008000000 */
[----:B------:R-:W-:Y:S01]  /*1250*/  STL [R1+0x74], RZ ;  /* 0x000074ff01007387 */ /* 0x000fe20000100800 */
[----:B------:R-:W-:Y:S01]  /*1260*/  UMOV UR7, URZ ;  /* 0x0000003f00077c82 */ /* 0x000fe20008000000 */
[----:B------:R-:W-:Y:S01]  /*1270*/  UMOV UR8, URZ ;  /* 0x0000003f00087c82 */ /* 0x000fe20008000000 */
[----:B------:R-:W-:Y:S01]  /*1280*/  UMOV UR16, UR5 ;  /* 0x0000000500107c82 */ /* 0x000fe20008000000 */
[----:B------:R-:W-:Y:S01]  /*1290*/  STL [R1+0x70], RZ ;  /* 0x000070ff01007387 */ /* 0x000fe20000100800 */
[----:B--2---:R-:W2:Y:S01]  /*12a0*/  LDC R2, c[0x0][0x28c] ;  /* 0x0000a300ff027b82 */ /* 0x004ea20000000800 */
[----:B------:R-:W-:-:S02]  /*12b0*/  CS2R R4, SRZ ;  /* 0x0000000000047805 */ /* 0x000fc4000001ff00 */
[----:B------:R-:W-:Y:S01]  /*12c0*/  CS2R R6, SRZ ;  /* 0x0000000000067805 */ /* 0x000fe2000001ff00 */
[----:B------:R-:W-:Y:S01]  /*12d0*/  STL [R1+0x6c], RZ ;  /* 0x00006cff01007387 */ /* 0x000fe20000100800 */
[----:B------:R-:W-:Y:S02]  /*12e0*/  CS2R R8, SRZ ;  /* 0x0000000000087805 */ /* 0x000fe4000001ff00 */
[----:B------:R-:W-:Y:S02]  /*12f0*/  CS2R R10, SRZ ;  /* 0x00000000000a7805 */ /* 0x000fe4000001ff00 */
[----:B------:R-:W-:Y:S01]  /*1300*/  CS2R R12, SRZ ;  /* 0x00000000000c7805 */ /* 0x000fe2000001ff00 */
[----:B------:R-:W-:Y:S01]  /*1310*/  STL [R1+0x68], RZ ;  /* 0x000068ff01007387 */ /* 0x000fe20000100800 */
[----:B------:R-:W-:Y:S02]  /*1320*/  CS2R R14, SRZ ;  /* 0x00000000000e7805 */ /* 0x000fe4000001ff00 */
[----:B------:R-:W-:-:S02]  /*1330*/  CS2R R16, SRZ ;  /* 0x0000000000107805 */ /* 0x000fc4000001ff00 */
[----:B------:R-:W-:Y:S01]  /*1340*/  CS2R R18, SRZ ;  /* 0x0000000000127805 */ /* 0x000fe2000001ff00 */
[----:B------:R-:W-:Y:S01]  /*1350*/  STL [R1+0x64], RZ ;  /* 0x000064ff01007387 */ /* 0x000fe20000100800 */
[----:B------:R-:W-:Y:S02]  /*1360*/  CS2R R20, SRZ ;  /* 0x0000000000147805 */ /* 0x000fe4000001ff00 */
[----:B------:R-:W-:Y:S02]  /*1370*/  CS2R R22, SRZ ;  /* 0x0000000000167805 */ /* 0x000fe4000001ff00 */
[----:B------:R-:W-:Y:S01]  /*1380*/  CS2R R152, SRZ ;  /* 0x0000000000987805 */ /* 0x000fe2000001ff00 */
[----:B------:R-:W-:Y:S01]  /*1390*/  STL [R1+0x60], RZ ;  /* 0x000060ff01007387 */ /* 0x000fe20000100800 */
[----:B-1----:R-:W-:Y:S01]  /*13a0*/  ULEA UR14, UR11, UR14, 0x18 ;  /* 0x0000000e0b0e7291 */ /* 0x002fe2000f8ec03f */
[----:B------:R-:W-:Y:S02]  /*13b0*/  CS2R R154, SRZ ;  /* 0x00000000009a7805 */ /* 0x000fe4000001ff00 */
[----:B------:R-:W-:Y:S01]  /*13c0*/  CS2R R156, SRZ ;  /* 0x00000000009c7805 */ /* 0x000fe2000001ff00 */
[----:B------:R-:W-:Y:S01]  /*13d0*/  STL [R1+0x5c], RZ ;  /* 0x00005cff01007387 */ /* 0x000fe20000100800 */
[----:B------:R-:W-:-:S02]  /*13e0*/  CS2R R158, SRZ ;  /* 0x00000000009e7805 */ /* 0x000fc4000001ff00 */
[----:B------:R-:W-:Y:S02]  /*13f0*/  CS2R R160, SRZ ;  /* 0x0000000000a07805 */ /* 0x000fe4000001ff00 */
[----:B------:R-:W-:Y:S02]  /*1400*/  CS2R R162, SRZ ;  /* 0x0000000000a27805 */ /* 0x000fe4000001ff00 */
[----:B0-----:R-:W-:Y:S01]  /*1410*/  LOP3.LUT R0, R0, 0x80, RZ, 0xc0, !PT ;  /* 0x0000008000007812 */ /* 0x001fe200078ec0ff */
[----:B------:R-:W-:Y:S01]  /*1420*/  STL [R1+0x58], RZ ;  /* 0x000058ff01007387 */ /* 0x000fe20000100800 */
[----:B--2---:R-:W-:Y:S02]  /*1430*/  ISETP.GE.AND P0, PT, R2, 0x1, PT ;  /* 0x000000010200780c */ /* 0x004fe40003f06270 */
[----:B------:R-:W-:Y:S02]  /*1440*/  CS2R R2, SRZ ;  /* 0x0000000000027805 */ /* 0x000fe4000001ff00 */
[----:B------:R-:W-:Y:S01]  /*1450*/  SHF.R.U32.HI R0, RZ, 0x7, R0 ;  /* 0x00000007ff007819 */ /* 0x000fe20000011600 */
[----:B------:R-:W-:Y:S01]  /*1460*/  STL [R1+0x54], RZ ;  /* 0x000054ff01007387 */ /* 0x000fe20000100800 */
[----:B------:R-:W-:-:S02]  /*1470*/  CS2R R164, SRZ ;  /* 0x0000000000a47805 */ /* 0x000fc4000001ff00 */
[----:B------:R-:W-:Y:S02]  /*1480*/  CS2R R166, SRZ ;  /* 0x0000000000a67805 */ /* 0x000fe4000001ff00 */
[----:B------:R-:W-:Y:S01]  /*1490*/  CS2R R168, SRZ ;  /* 0x0000000000a87805 */ /* 0x000fe2000001ff00 */
[----:B------:R-:W-:Y:S01]  /*14a0*/  STL [R1+0x50], RZ ;  /* 0x000050ff01007387 */ /* 0x000fe20000100800 */
[----:B------:R-:W-:Y:S02]  /*14b0*/  CS2R R170, SRZ ;  /* 0x0000000000aa7805 */ /* 0x000fe4000001ff00 */
[----:B------:R-:W-:Y:S02]  /*14c0*/  CS2R R172, SRZ ;  /* 0x0000000000ac7805 */ /* 0x000fe4000001ff00 */
[----:B------:R-:W-:Y:S01]  /*14d0*/  CS2R R174, SRZ ;  /* 0x0000000000ae7805 */ /* 0x000fe2000001ff00 */
[----:B------:R-:W0:Y:S01]  /*14e0*/  SHFL.IDX PT, R0, R0, RZ, 0x1f ;  /* 0x00001fff00007589 */ /* 0x000e2200000e0000 */
[----:B------:R-:W-:-:S02]  /*14f0*/  CS2R R176, SRZ ;  /* 0x0000000000b07805 */ /* 0x000fc4000001ff00 */
[----:B------:R-:W-:Y:S02]  /*1500*/  CS2R R178, SRZ ;  /* 0x0000000000b27805 */ /* 0x000fe4000001ff00 */
[----:B------:R-:W-:Y:S01]  /*1510*/  CS2R R180, SRZ ;  /* 0x0000000000b47805 */ /* 0x000fe2000001ff00 */
[----:B------:R1:W-:Y:S01]  /*1520*/  STL [R1+0x4c], RZ ;  /* 0x00004cff01007387 */ /* 0x0003e20000100800 */
[----:B------:R-:W-:Y:S02]  /*1530*/  CS2R R182, SRZ ;  /* 0x0000000000b67805 */ /* 0x000fe4000001ff00 */
[----:B------:R-:W-:Y:S02]  /*1540*/  CS2R R184, SRZ ;  /* 0x0000000000b87805 */ /* 0x000fe4000001ff00 */
[----:B------:R-:W-:Y:S01]  /*1550*/  CS2R R186, SRZ ;  /* 0x0000000000ba7805 */ /* 0x000fe2000001ff00 */
[----:B------:R1:W-:Y:S01]  /*1560*/  STL [R1+0x48], RZ ;  /* 0x000048ff01007387 */ /* 0x0003e20000100800 */
        /* <DEDUP_REMOVED lines=14> */
[----:B------:R-:W-:Y:S02]  /*1650*/  CS2R R210, SRZ ;  /* 0x0000000000d27805 */ /* 0x000fe4000001ff00 */
[----:B0-----:R-:W-:Y:S01]  /*1660*/  R2UR UR9, R0 ;  /* 0x00000000000972ca */ /* 0x001fe200000e0000 */
[----:B------:R1:W-:Y:S01]  /*1670*/  STL [R1+0x38], RZ ;  /* 0x000038ff01007387 */ /* 0x0003e20000100800 */
[----:B------:R-:W-:Y:S01]  /*1680*/  IMAD.MOV.U32 R0, RZ, RZ, RZ ;  /* 0x000000ffff007224 */ /* 0x000fe200078e00ff */
[----:B------:R-:W-:-:S02]  /*1690*/  CS2R R212, SRZ ;  /* 0x0000000000d47805 */ /* 0x000fc4000001ff00 */
[----:B------:R-:W-:Y:S01]  /*16a0*/  CS2R R214, SRZ ;  /* 0x0000000000d67805 */ /* 0x000fe2000001ff00 */
[----:B------:R1:W-:Y:S01]  /*16b0*/  STL [R1+0x34], RZ ;  /* 0x000034ff01007387 */ /* 0x0003e20000100800 */
[----:B------:R-:W-:Y:S02]  /*16c0*/  CS2R R216, SRZ ;  /* 0x0000000000d87805 */ /* 0x000fe4000001ff00 */
[----:B------:R-:W-:Y:S02]  /*16d0*/  CS2R R218, SRZ ;  /* 0x0000000000da7805 */ /* 0x000fe4000001ff00 */
[----:B------:R-:W-:Y:S01]  /*16e0*/  CS2R R220, SRZ ;  /* 0x0000000000dc7805 */ /* 0x000fe2000001ff00 */
[----:B------:R1:W-:Y:S01]  /*16f0*/  STL [R1+0x30], RZ ;  /* 0x000030ff01007387 */ /* 0x0003e20000100800 */
[----:B------:R-:W-:Y:S02]  /*1700*/  CS2R R222, SRZ ;  /* 0x0000000000de7805 */ /* 0x000fe4000001ff00 */
[----:B------:R-:W-:Y:S01]  /*1710*/  CS2R R224, SRZ ;  /* 0x0000000000e07805 */ /* 0x000fe2000001ff00 */
[----:B------:R-:W-:Y:S01]  /*1720*/  IMAD.MOV.U32 R226, RZ, RZ, RZ ;  /* 0x000000ffffe27224 */ /* 0x000fe200078e00ff */
[----:B------:R1:W-:Y:S01]  /*1730*/  STL [R1+0x2c], RZ ;  /* 0x00002cff01007387 */ /* 0x0003e20000100800 */
[----:B------:R-:W-:Y:S01]  /*1740*/  ULEA.HI UR10, UR9, UR9, URZ, 0x1 ;  /* 0x00000009090a7291 */ /* 0x000fe2000f8f083f */
[----:B------:R-:W-:Y:S01]  /*1750*/  IMAD.U32 R227, RZ, RZ, UR4 ;  /* 0x00000004ffe37e24 */ /* 0x000fe2000f8e00ff */
[----:B------:R-:W-:Y:S01]  /*1760*/  CS2R R24, SRZ ;  /* 0x0000000000187805 */ /* 0x000fe2000001ff00 */
[----:B------:R1:W-:Y:S01]  /*1770*/  STL [R1+0x28], RZ ;  /* 0x000028ff01007387 */ /* 0x0003e20000100800 */
[----:B------:R-:W-:Y:S01]  /*1780*/  ULOP3.LUT UR10, UR10, 0x1ffffe, URZ, 0xc0, !UPT ;  /* 0x001ffffe0a0a7892 */ /* 0x000fe2000f8ec03f */
[----:B------:R-:W-:-:S02]  /*1790*/  CS2R R26, SRZ ;  /* 0x00000000001a7805 */ /* 0x000fc4000001ff00 */
[----:B------:R-:W-:Y:S01]  /*17a0*/  CS2R R28, SRZ ;  /* 0x00000000001c7805 */ /* 0x000fe2000001ff00 */
[----:B------:R1:W-:Y:S01]  /*17b0*/  STL [R1+0x24], RZ ;  /* 0x000024ff01007387 */ /* 0x0003e20000100800 */
[----:B------:R-:W-:Y:S01]  /*17c0*/  UIADD3 UR10, UR9, -UR10, URZ ;  /* 0x8000000a090a7290 */ /* 0x000fe2000fffe03f */
[----:B---34-:R-:W-:Y:S02]  /*17d0*/  CS2R R30, SRZ ;  /* 0x00000000001e7805 */ /* 0x018fe4000001ff00 */
[----:B------:R-:W-:Y:S01]  /*17e0*/  CS2R R32, SRZ ;  /* 0x0000000000207805 */ /* 0x000fe2000001ff00 */
[----:B------:R1:W-:Y:S01]  /*17f0*/  STL [R1+0x20], RZ ;  /* 0x000020ff01007387 */ /* 0x0003e20000100800 */
[----:B------:R-:W-:Y:S01]  /*1800*/  ULEA UR10, UR10, UR14, 0xb ;  /* 0x0000000e0a0a7291 */ /* 0x000fe2000f8e583f */
[----:B------:R-:W-:Y:S02]  /*1810*/  CS2R R34, SRZ ;  /* 0x0000000000227805 */ /* 0x000fe4000001ff00 */
[----:B------:R-:W-:Y:S01]  /*1820*/  CS2R R36, SRZ ;  /* 0x0000000000247805 */ /* 0x000fe2000001ff00 */
[----:B------:R1:W-:Y:S01]  /*1830*/  STL [R1+0x1c], RZ ;  /* 0x00001cff01007387 */ /* 0x0003e20000100800 */
[----:B------:R-:W-:Y:S01]  /*1840*/  UIADD3 UR10, UR10, 0x200, URZ ;  /* 0x000002000a0a7890 */ /* 0x000fe2000fffe03f */
[----:B------:R-:W-:-:S02]  /*1850*/  CS2R R38, SRZ ;  /* 0x0000000000267805 */ /* 0x000fc4000001ff00 */
[----:B------:R-:W-:Y:S01]  /*1860*/  CS2R R40, SRZ ;  /* 0x0000000000287805 */ /* 0x000fe2000001ff00 */
[----:B------:R1:W-:Y:S01]  /*1870*/  STL [R1+0x18], RZ ;  /* 0x000018ff01007387 */ /* 0x0003e20000100800 */
[----:B------:R-:W-:Y:S01]  /*1880*/  USHF.R.U32.HI UR10, URZ, 0x4, UR10 ;  /* 0x000000043f0a7899 */ /* 0x000fe2000801160a */
[----:B------:R-:W-:Y:S02]  /*1890*/  CS2R R42, SRZ ;  /* 0x00000000002a7805 */ /* 0x000fe4000001ff00 */
[----:B------:R-:W-:Y:S01]  /*18a0*/  CS2R R44, SRZ ;  /* 0x00000000002c7805 */ /* 0x000fe2000001ff00 */
[----:B------:R1:W-:Y:S01]  /*18b0*/  STL [R1+0x14], RZ ;  /* 0x000014ff01007387 */ /* 0x0003e20000100800 */
[----:B------:R-:W-:Y:S01]  /*18c0*/  ULOP3.LUT UR15, UR10, 0x3fff, URZ, 0xc0, !UPT ;  /* 0x00003fff0a0f7892 */ /* 0x000fe2000f8ec03f */
        /* <DEDUP_REMOVED lines=18> */
[----:B------:R1:W-:Y:S01]  /*19f0*/  STL [R1], RZ ;  /* 0x000000ff01007387 */ /* 0x0003e20000100800 */
[----:B------:R-:W-:-:S02]  /*1a00*/  CS2R R74, SRZ ;  /* 0x00000000004a7805 */ /* 0x000fc4000001ff00 */
[----:B------:R-:W-:Y:S02]  /*1a10*/  CS2R R76, SRZ ;  /* 0x00000000004c7805 */ /* 0x000fe4000001ff00 */
[----:B------:R-:W-:Y:S02]  /*1a20*/  CS2R R78, SRZ ;  /* 0x00000000004e7805 */ /* 0x000fe4000001ff00 */
[----:B------:R-:W-:Y:S02]  /*1a30*/  CS2R R80, SRZ ;  /* 0x0000000000507805 */ /* 0x000fe4000001ff00 */
[----:B------:R-:W-:Y:S02]  /*1a40*/  CS2R R82, SRZ ;  /* 0x0000000000527805 */ /* 0x000fe4000001ff00 */
[----:B------:R-:W-:Y:S02]  /*1a50*/  CS2R R84, SRZ ;  /* 0x0000000000547805 */ /* 0x000fe4000001ff00 */
        /* <DEDUP_REMOVED lines=32> */
[----:B------:R-:W-:Y:S01]  /*1c60*/  CS2R R150, SRZ ;  /* 0x0000000000967805 */ /* 0x000fe2000001ff00 */
[----:B-1----:R-:W-:Y:S06]  /*1c70*/  @!P0 BRA `(.L_x_14) ;  /* 0x0000001000548947 */ /* 0x002fec0003800000 */
[----:B------:R-:W-:-:S06]  /*1c80*/  UISETP.NE.AND UP0, UPT, UR23, 0x3, UPT ;  /* 0x000000031700788c */ /* 0x000fcc000bf05270 */
[----:B------:R-:W-:-:S13]  /*1c90*/  PLOP3.LUT P1, PT, PT, PT, UP0, 0x80, 0x0 ;  /* 0x000000000000781c */ /* 0x000fda0003f2f008 */
[----:B------:R-:W-:Y:S05]  /*1ca0*/  @!P1 BRA `(.L_x_15) ;  /* 0x0000000000049947 */ /* 0x000fea0003800000 */
[----:B------:R-:W-:Y:S01]  /*1cb0*/  BPT.TRAP 0x1 ;  /* 0x000000040000795c */ /* 0x000fe20000300000 */
.L_x_15:
[----:B------:R-:W-:Y:S01]  /*1cc0*/  ULEA UR6, UR5, UR14, 0x3 ;  /* 0x0000000e05067291 */ /* 0x000fe2000f8e183f */
[----:B------:R-:W-:-:S05]  /*1cd0*/  IMAD.U32 R0, RZ, RZ, UR4 ;  /* 0x00000004ff007e24 */ /* 0x000fca000f8e00ff */
[----:B------:R-:W-:-:S04]  /*1ce0*/  SHF.L.U32 R0, R0, 0x1f, RZ ;  /* 0x0000001f00007819 */ /* 0x000fc800000006ff */
[----:B------:R0:W1:Y:S01]  /*1cf0*/  SYNCS.PHASECHK.TRANS64.TRYWAIT P0, [UR6], R0 ;  /* 0x00000000ff0075a7 */ /* 0x0000620008000146 */
[----:B------:R-:W-:Y:S05]  /*1d00*/  @!P1 BRA `(.L_x_16) ;  /* 0x0000000000049947 */ /* 0x000fea0003800000 */
[----:B------:R-:W-:Y:S01]  /*1d10*/  BPT.TRAP 0x1 ;  /* 0x000000040000795c */ /* 0x000fe20000300000 */
.L_x_16:
[----:B-1----:R-:W-:Y:S05]  /*1d20*/  @P0 BRA `(.L_x_17) ;  /* 0x0000000000080947 */ /* 0x002fea0003800000 */
[----:B------:R-:W1:Y:S02]  /*1d30*/  SYNCS.PHASECHK.TRANS64.TRYWAIT P0, [UR6], R0 ;  /* 0x00000000ff0075a7 */ /* 0x000e640008000146 */
[----:B-1----:R-:W-:Y:S05]  /*1d40*/  @!P0 BRA `(.L_x_18) ;  /* 0x000000e800d08947 */ /* 0x002fea0003800000 */
.L_x_17:
[----:B------:R2:W-:Y:S01]  /*1d50*/  STL [R1+0x74], RZ ;  /* 0x000074ff01007387 */ /* 0x0005e20000100800 */
[----:B------:R-:W-:Y:S01]  /*1d60*/  UIADD3 UR6, UR14, 0x12200, URZ ;  /* 0x000122000e067890 */ /* 0x000fe2000fffe03f */
[----:B------:R-:W-:Y:S01]  /*1d70*/  WARPGROUP.ARRIVE ;  /* 0x00000000000079c5 */ /* 0x000fe20000000000 */
[----:B------:R-:W-:Y:S01]  /*1d80*/  ULDC UR7, c[0x0][0x50c] ;  /* 0x0001430000077ab9 */ /* 0x000fe20000000800 */
[----:B------:R2:W-:Y:S01]  /*1d90*/  STL [R1+0x70], RZ ;  /* 0x000070ff01007387 */ /* 0x0005e20000100800 */
[----:B------:R-:W-:Y:S01]  /*1da0*/  UISETP.NE.AND UP0, UPT, UR7, 0x1, UPT ;  /* 0x000000010700788c */ /* 0x000fe2000bf05270 */
[----:B01----:R-:W-:Y:S01]  /*1db0*/  IMAD.MOV.U32 R0, RZ, RZ, RZ ;  /* 0x000000ffff007224 */ /* 0x003fe200078e00ff */
[----:B------:R-:W-:Y:S01]  /*1dc0*/  USHF.R.U32.HI UR6, URZ, 0x4, UR6 ;  /* 0x000000043f067899 */ /* 0x000fe20008011606 */
[----:B------:R2:W-:Y:S01]  /*1dd0*/  STL [R1+0x6c], RZ ;  /* 0x00006cff01007387 */ /* 0x0005e20000100800 */
[----:B------:R-:W-:Y:S01]  /*1de0*/  USEL UR7, URZ, 0x1, UP0 ;  /* 0x000000013f077887 */ /* 0x000fe20008000000 */
[----:B------:R-:W-:Y:S01]  /*1df0*/  CS2R R2, SRZ ;  /* 0x0000000000027805 */ /* 0x000fe2000001ff00 */
[----:B------:R-:W-:Y:S01]  /*1e00*/  ULOP3.LUT UR6, UR6, 0x3fff, URZ, 0xc0, !UPT ;  /* 0x00003fff06067892 */ /* 0x000fe2000f8ec03f */
[----:B------:R2:W-:Y:S01]  /*1e10*/  STL [R1+0x68], RZ ;  /* 0x000068ff01007387 */ /* 0x0005e20000100800 */
[----:B------:R-:W-:Y:S01]  /*1e20*/  ULOP3.LUT UR8, UR15, 0x10000, URZ, 0xfc, !UPT ;  /* 0x000100000f087892 */ /* 0x000fe2000f8efc3f */
[----:B------:R-:W-:Y:S01]  /*1e30*/  CS2R R4, SRZ ;  /* 0x0000000000047805 */ /* 0x000fe2000001ff00 */
[----:B------:R-:W-:Y:S01]  /*1e40*/  ULOP3.LUT UR6, UR6, 0x10000, URZ, 0xfc, !UPT ;  /* 0x0001000006067892 */ /* 0x000fe2000f8efc3f */
[----:B------:R2:W-:Y:S01]  /*1e50*/  STL [R1+0x64], RZ ;  /* 0x000064ff01007387 */ /* 0x0005e20000100800 */
[----:B------:R-:W-:Y:S01]  /*1e60*/  ISETP.NE.AND P0, PT, RZ, UR7, PT ;  /* 0x00000007ff007c0c */ /* 0x000fe2000bf05270 */
[----:B------:R-:W-:Y:S01]  /*1e70*/  ULEA UR8, UR5, UR8, 0x8 ;  /* 0x0000000805087291 */ /* 0x000fe2000f8e403f */
[----:B------:R-:W-:Y:S01]  /*1e80*/  CS2R R6, SRZ ;  /* 0x0000000000067805 */ /* 0x000fe2000001ff00 */
[----:B------:R2:W-:Y:S01]  /*1e90*/  STL [R1+0x60], RZ ;  /* 0x000060ff01007387 */ /* 0x0005e20000100800 */
[----:B------:R-:W-:Y:S01]  /*1ea0*/  ULEA UR10, UR5, UR6, 0x9 ;  /* 0x00000006050a7291 */ /* 0x000fe2000f8e483f */
[----:B------:R-:W-:Y:S01]  /*1eb0*/  CS2R R8, SRZ ;  /* 0x0000000000087805 */ /* 0x000fe2000001ff00 */
[----:B------:R-:W-:Y:S01]  /*1ec0*/  UMOV UR9, 0xc0000010 ;  /* 0xc000001000097882 */ /* 0x000fe20000000000 */
[----:B------:R2:W-:Y:S01]  /*1ed0*/  STL [R1+0x5c], RZ ;  /* 0x00005cff01007387 */ /* 0x0005e20000100800 */
[----:B------:R-:W-:Y:S01]  /*1ee0*/  UMOV UR11, 0xc0000010 ;  /* 0xc0000010000b7882 */ /* 0x000fe20000000000 */
[----:B------:R-:W-:Y:S01]  /*1ef0*/  UMOV UR6, 0x1 ;  /* 0x0000000100067882 */ /* 0x000fe20000000000 */
[----:B------:R-:W-:Y:S01]  /*1f00*/  CS2R R10, SRZ ;  /* 0x00000000000a7805 */ /* 0x000fe2000001ff00 */
[----:B------:R2:W-:Y:S01]  /*1f10*/  STL [R1+0x58], RZ ;  /* 0x000058ff01007387 */ /* 0x0005e20000100800 */
[----:B------:R-:W-:Y:S01]  /*1f20*/  CS2R R12, SRZ ;  /* 0x00000000000c7805 */ /* 0x000fe2000001ff00 */
[----:B------:R-:W-:Y:S01]  /*1f30*/  QGMMA.64x256x32.F32.E4M3.E4M3 R24, gdesc[UR8], RZ, !UPT, gsb0 ;  /* 0x03e00000081879f3 */ /* 0x000fe2000c0008ff */
        /* <DEDUP_REMOVED lines=55> */
[----:B------:R-:W-:Y:S01]  /*22b0*/  CS2R R224, SRZ ;  /* 0x0000000000e07805 */ /* 0x000fe2000001ff00 */
[----:B------:R-:W-:Y:S01]  /*22c0*/  IMAD.MOV.U32 R226, RZ, RZ, RZ ;  /* 0x000000ffffe27224 */ /* 0x000fe200078e00ff */
[----:B------:R2:W-:Y:S04]  /*22d0*/  STL [R1+0x1c], RZ ;  /* 0x00001cff01007387 */ /* 0x0005e80000100800 */
[----:B------:R2:W-:Y:S04]  /*22e0*/  STL [R1+0x18], RZ ;  /* 0x000018ff01007387 */ /* 0x0005e80000100800 */
[----:B------:R2:W-:Y:S04]  /*22f0*/  STL [R1+0x14], RZ ;  /* 0x000014ff01007387 */ /* 0x0005e80000100800 */
[----:B------:R2:W-:Y:S04]  /*2300*/  STL [R1+0x10], RZ ;  /* 0x000010ff01007387 */ /* 0x0005e80000100800 */
[----:B------:R2:W-:Y:S04]  /*2310*/  STL [R1+0xc], RZ ;  /* 0x00000cff01007387 */ /* 0x0005e80000100800 */
[----:B------:R2:W-:Y:S04]  /*2320*/  STL [R1+0x8], RZ ;  /* 0x000008ff01007387 */ /* 0x0005e80000100800 */
[----:B------:R2:W-:Y:S04]  /*2330*/  STL [R1+0x4], RZ ;  /* 0x000004ff01007387 */ /* 0x0005e80000100800 */
[----:B------:R2:W-:Y:S01]  /*2340*/  STL [R1], RZ ;  /* 0x000000ff01007387 */ /* 0x0005e20000100800 */
[----:B------:R-:W-:Y:S05]  /*2350*/  @!P0 BRA `(.L_x_19) ;  /* 0x0000000800808947 */ /* 0x000fea0003800000 */
[----:B------:R-:W-:Y:S02]  /*2360*/  WARPGROUP.DEPBAR.LE gsb0, 0x0 ;  /* 0x00008000000079c5 */ /* 0x000fe40000010000 */
[----:B------:R-:W-:-:S01]  /*2370*/  FADD R227, RZ, R122 ;  /* 0x0000007affe37221 */ /* 0x000fc20000000000 */
[----:B------:R-:W-:Y:S01]  /*2380*/  FADD R226, RZ, R24 ;  /* 0x00000018ffe27221 */ /* 0x000fe20000000000 */
[----:B------:R-:W-:-:S01]  /*2390*/  FADD R225, RZ, R25 ;  /* 0x00000019ffe17221 */ /* 0x000fc20000000000 */
[----:B------:R-:W-:Y:S01]  /*23a0*/  FADD R224, RZ, R26 ;  /* 0x0000001affe07221 */ /* 0x000fe20000000000 */
[----:B------:R-:W-:-:S01]  /*23b0*/  FADD R223, RZ, R27 ;  /* 0x0000001bffdf7221 */ /* 0x000fc20000000000 */
[----:B------:R0:W-:Y:S01]  /*23c0*/  STL [R1], R227 ;  /* 0x000000e301007387 */ /* 0x0001e20000100800 */
[----:B------:R-:W-:-:S01]  /*23d0*/  FADD R222, RZ, R28 ;  /* 0x0000001cffde7221 */ /* 0x000fc20000000000 */
[----:B------:R-:W-:Y:S01]  /*23e0*/  FADD R221, RZ, R29 ;  /* 0x0000001dffdd7221 */ /* 0x000fe20000000000 */
[----:B------:R-:W-:-:S01]  /*23f0*/  FADD R220, RZ, R30 ;  /* 0x0000001effdc7221 */ /* 0x000fc20000000000 */
[----:B------:R-:W-:Y:S01]  /*2400*/  FADD R219, RZ, R31 ;  /* 0x0000001fffdb7221 */ /* 0x000fe20000000000 */
[----:B------:R-:W-:-:S01]  /*2410*/  FADD R218, RZ, R32 ;  /* 0x00000020ffda7221 */ /* 0x000fc20000000000 */
[----:B------:R-:W-:Y:S01]  /*2420*/  FADD R217, RZ, R33 ;  /* 0x00000021ffd97221 */ /* 0x000fe20000000000 */
[----:B------:R-:W-:-:S01]  /*2430*/  FADD R216, RZ, R34 ;  /* 0x00000022ffd87221 */ /* 0x000fc20000000000 */
[----:B------:R-:W-:Y:S01]  /*2440*/  FADD R215, RZ, R35 ;  /* 0x00000023ffd77221 */ /* 0x000fe20000000000 */
[----:B------:R-:W-:-:S01]  /*2450*/  FADD R214, RZ, R36 ;  /* 0x00000024ffd67221 */ /* 0x000fc20000000000 */
[----:B0-----:R-:W-:Y:S01]  /*2460*/  FADD R227, RZ, R123 ;  /* 0x0000007bffe37221 */ /* 0x001fe20000000000 */
[----:B------:R-:W-:-:S01]  /*2470*/  FADD R213, RZ, R37 ;  /* 0x00000025ffd57221 */ /* 0x000fc20000000000 */
[----:B------:R-:W-:Y:S01]  /*2480*/  FADD R212, RZ, R38 ;  /* 0x00000026ffd47221 */ /* 0x000fe20000000000 */
[----:B------:R-:W-:-:S01]  /*2490*/  FADD R211, RZ, R39 ;  /* 0x00000027ffd37221 */ /* 0x000fc20000000000 */
[----:B------:R-:W-:Y:S01]  /*24a0*/  FADD R210, RZ, R40 ;  /* 0x00000028ffd27221 */ /* 0x000fe20000000000 */
[----:B------:R0:W-:Y:S01]  /*24b0*/  STL [R1+0x4], R227 ;  /* 0x000004e301007387 */ /* 0x0001e20000100800 */
        /* <DEDUP_REMOVED lines=93> */
[----:B------:R-:W-:Y:S01]  /*2a90*/  UMOV UR6, URZ ;  /* 0x0000003f00067c82 */ /* 0x000fe20008000000 */
[----:B0-----:R-:W-:-:S05]  /*2aa0*/  FADD R227, RZ, R130 ;  /* 0x00000082ffe37221 */ /* 0x001fca0000000000 */
[----:B------:R0:W-:Y:S02]  /*2ab0*/  STL [R1+0x20], R227 ;  /* 0x000020e301007387 */ /* 0x0001e40000100800 */
        /* <DEDUP_REMOVED lines=42> */
.L_x_19:
[----:B------:R-:W-:-:S04]  /*2d60*/  UIADD3 UR16, UR5, 0x1, URZ ;  /* 0x0000000105107890 */ /* 0x000fc8000fffe03f */
[----:B------:R-:W-:-:S04]  /*2d70*/  UISETP.NE.AND UP0, UPT, UR16, 0x12, UPT ;  /* 0x000000121000788c */ /* 0x000fc8000bf05270 */
[----:B------:R-:W-:Y:S02]  /*2d80*/  USEL UR8, URZ, 0x1, UP0 ;  /* 0x000000013f087887 */ /* 0x000fe40008000000 */
[----:B------:R-:W-:Y:S02]  /*2d90*/  USEL UR16, UR16, URZ, UP0 ;  /* 0x0000003f10107287 */ /* 0x000fe40008000000 */
[----:B------:R-:W-:-:S06]  /*2da0*/  ULOP3.LUT UR8, UR4, UR8, URZ, 0x3c, !UPT ;  /* 0x0000000804087292 */ /* 0x000fcc000f8e3c3f */
[----:B0-----:R-:W-:Y:S01]  /*2db0*/  IMAD.U32 R227, RZ, RZ, UR8 ;  /* 0x00000008ffe37e24 */ /* 0x001fe2000f8e00ff */
[----:B------:R-:W-:-:S06]  /*2dc0*/  UMOV UR8, 0x1 ;  /* 0x0000000100087882 */ /* 0x000fcc0000000000 */
.L_x_14:
[----:B------:R-:W-:-:S04]  /*2dd0*/  UISETP.LT.AND UP0, UPT, UR12, 0x1, UPT ;  /* 0x000000010c00788c */ /* 0x000fc8000bf01270 */
[----:B------:R-:W-:-:S04]  /*2de0*/  USEL UR9, UR12, 0x1, UP0 ;  /* 0x000000010c097887 */ /* 0x000fc80008000000 */
[----:B------:R-:W-:-:S04]  /*2df0*/  UIADD3 UR9, UR12, -UR9, URZ ;  /* 0x800000090c097290 */ /* 0x000fc8000fffe03f */
[----:B------:R-:W-:-:S06]  /*2e00*/  UISETP.GE.AND UP0, UPT, UR9, 0x1, UPT ;  /* 0x000000010900788c */ /* 0x000fcc000bf06270 */
[----:B------:R-:W-:-:S13]  /*2e10*/  PLOP3.LUT P0, PT, PT, PT, UP0, 0x80, 0x0 ;  /* 0x000000000000781c */ /* 0x000fda0003f0f008 */
[----:B------:R-:W-:Y:S05]  /*2e20*/  @!P0 BRA `(.L_x_20) ;  /* 0x0000001000708947 */ /* 0x000fea0003800000 */
[----:B------:R-:W-:Y:S01]  /*2e30*/  IMAD.U32 R228, RZ, RZ, UR9 ;  /* 0x00000009ffe47e24 */ /* 0x000fe2000f8e00ff */
[----:B------:R-:W-:Y:S01]  /*2e40*/  UMOV UR17, UR5 ;  /* 0x0000000500117c82 */ /* 0x000fe20008000000 */
[----:B------:R-:W-:-:S05]  /*2e50*/  ULDC UR24, c[0x0][0x50c] ;  /* 0x0001430000187ab9 */ /* 0x000fca0000000800 */
.L_x_28:
[----:B------:R-:W-:-:S06]  /*2e60*/  UISETP.NE.AND UP0, UPT, UR23, 0x3, UPT ;  /* 0x000000031700788c */ /* 0x000fcc000bf05270 */
[----:B------:R-:W-:-:S13]  /*2e70*/  PLOP3.LUT P1, PT, PT, PT, UP0, 0x80, 0x0 ;  /* 0x000000000000781c */ /* 0x000fda0003f2f008 */
[----:B01----:R-:W-:Y:S05]  /*2e80*/  @!P1 BRA `(.L_x_21) ;  /* 0x0000000000049947 */ /* 0x003fea0003800000 */
[----:B------:R-:W-:Y:S01]  /*2e90*/  BPT.TRAP 0x1 ;  /* 0x000000040000795c */ /* 0x000fe20000300000 */
.L_x_21:
[----:B------:R-:W0:Y:S01]  /*2ea0*/  S2UR UR9, SR_CgaCtaId ;  /* 0x00000000000979c3 */ /* 0x000e220000008800 */
[----:B------:R-:W-:Y:S01]  /*2eb0*/  UMOV UR14, 0x400 ;  /* 0x00000400000e7882 */ /* 0x000fe20000000000 */
[----:B------:R-:W-:Y:S01]  /*2ec0*/  SHF.L.U32 R229, R227, 0x1f, RZ ;  /* 0x0000001fe3e57819 */ /* 0x000fe200000006ff */
[----:B0-----:R-:W-:-:S04]  /*2ed0*/  ULEA UR14, UR9, UR14, 0x18 ;  /* 0x0000000e090e7291 */ /* 0x001fc8000f8ec03f */
[----:B------:R-:W-:-:S09]  /*2ee0*/  ULEA UR9, UR16, UR14, 0x3 ;  /* 0x0000000e10097291 */ /* 0x000fd2000f8e183f */
[----:B------:R0:W1:Y:S01]  /*2ef0*/  SYNCS.PHASECHK.TRANS64.TRYWAIT P0, [UR9], R229 ;  /* 0x000000e5ff0075a7 */ /* 0x0000620008000149 */
[----:B------:R-:W-:Y:S05]  /*2f00*/  @!P1 BRA `(.L_x_22) ;  /* 0x0000000000049947 */ /* 0x000fea0003800000 */
[----:B------:R-:W-:Y:S01]  /*2f10*/  BPT.TRAP 0x1 ;  /* 0x000000040000795c */ /* 0x000fe20000300000 */
.L_x_22:
[----:B-1----:R-:W-:Y:S05]  /*2f20*/  @P0 BRA `(.L_x_23) ;  /* 0x0000000000080947 */ /* 0x002fea0003800000 */
[----:B------:R-:W1:Y:S02]  /*2f30*/  SYNCS.PHASECHK.TRANS64.TRYWAIT P0, [UR9], R229 ;  /* 0x000000e5ff0075a7 */ /* 0x000e640008000149 */
[----:B-1----:R-:W-:Y:S05]  /*2f40*/  @!P0 BRA `(.L_x_24) ;  /* 0x000000d800688947 */ /* 0x002fea0003800000 */
.L_x_23:
[----:B------:R-:W-:Y:S01]  /*2f50*/  UIADD3 UR9, UR14, 0x12200, URZ ;  /* 0x000122000e097890 */ /* 0x000fe2000fffe03f */
[----:B------:R-:W-:Y:S01]  /*2f60*/  WARPGROUP.ARRIVE ;  /* 0x00000000000079c5 */ /* 0x000fe20000000000 */
[----:B------:R-:W-:Y:S02]  /*2f70*/  UISETP.NE.AND UP0, UPT, UR7, URZ, UPT ;  /* 0x0000003f0700728c */ /* 0x000fe4000bf05270 */
[----:B------:R-:W-:Y:S02]  /*2f80*/  USHF.R.U32.HI UR9, URZ, 0x4, UR9 ;  /* 0x000000043f097899 */ /* 0x000fe40008011609 */
[----:B------:R-:W-:Y:S02]  /*2f90*/  USEL UR8, UR8, URZ, !UP0 ;  /* 0x0000003f08087287 */ /* 0x000fe4000c000000 */
[----:B------:R-:W-:Y:S02]  /*2fa0*/  ULOP3.LUT UR9, UR9, 0x3fff, URZ, 0xc0, !UPT ;  /* 0x00003fff09097892 */ /* 0x000fe4000f8ec03f */
[----:B------:R-:W-:-:S02]  /*2fb0*/  ULOP3.LUT UR7, UR15, 0x10000, URZ, 0xfc, !UPT ;  /* 0x000100000f077892 */ /* 0x000fc4000f8efc3f */
[----:B------:R-:W-:Y:S02]  /*2fc0*/  ULOP3.LUT UR9, UR9, 0x10000, URZ, 0xfc, !UPT ;  /* 0x0001000009097892 */ /* 0x000fe4000f8efc3f */
[----:B------:R-:W-:Y:S02]  /*2fd0*/  UISETP.NE.U32.AND UP0, UPT, UR8, URZ, UPT ;  /* 0x0000003f0800728c */ /* 0x000fe4000bf05070 */
[----:B------:R-:W-:Y:S02]  /*2fe0*/  ULEA UR8, UR16, UR7, 0x8 ;  /* 0x0000000710087291 */ /* 0x000fe4000f8e403f */
[----:B------:R-:W-:Y:S01]  /*2ff0*/  ULEA UR10, UR16, UR9, 0x9 ;  /* 0x00000009100a7291 */ /* 0x000fe2000f8e483f */
[----:B------:R-:W-:Y:S02]  /*3000*/  UMOV UR11, 0xc0000010 ;  /* 0xc0000010000b7882 */ /* 0x000fe40000000000 */
[----:B------:R-:W-:Y:S01]  /*3010*/  UMOV UR9, 0xc0000010 ;  /* 0xc000001000097882 */ /* 0x000fe20000000000 */
[----:B------:R-:W-:-:S05]  /*3020*/  UIADD3 UR6, UR6, 0x1, URZ ;  /* 0x0000000106067890 */ /* 0x000fca000fffe03f */
[----:B------:R-:W-:Y:S01]  /*3030*/  QGMMA.64x256x32.F32.E4M3.E4M3 R24, gdesc[UR8], R24, UP0, gsb0 ;  /* 0x03e00000081879f3 */ /* 0x000fe2000b800818 */
[----:B------:R-:W-:-:S04]  /*3040*/  UISETP.NE.AND UP0, UPT, UR6, UR24, UPT ;  /* 0x000000180600728c */ /* 0x000fc8000bf05270 */
[----:B------:R-:W-:-:S06]  /*3050*/  USEL UR7, URZ, 0x1, UP0 ;  /* 0x000000013f077887 */ /* 0x000fcc0008000000 */
[----:B------:R-:W-:Y:S01]  /*3060*/  ISETP.NE.AND P0, PT, RZ, UR7, PT ;  /* 0x00000007ff007c0c */ /* 0x000fe2000bf05270 */
[----:B------:R-:W-:-:S12]  /*3070*/  WARPGROUP.DEPBAR.LE gsb0, 0x1 ;  /* 0x00008000000079c5 */ /* 0x000fd80000010100 */
[----:B------:R-:W-:Y:S05]  /*3080*/  @!P0 BRA `(.L_x_25) ;  /* 0x0000000c00808947 */ /* 0x000fea0003800000 */
[----:B------:R-:W-:Y:S02]  /*3090*/  WARPGROUP.DEPBAR.LE gsb0, 0x0 ;  /* 0x00008000000079c5 */ /* 0x000fe40000010000 */
[----:B------:R-:W-:-:S01]  /*30a0*/  FADD R226, R24, R226 ;  /* 0x000000e218e27221 */ /* 0x000fc20000000000 */
[----:B------:R-:W-:Y:S01]  /*30b0*/  FADD R225, R25, R225 ;  /* 0x000000e119e17221 */ /* 0x000fe20000000000 */
[----:B------:R1:W-:Y:S01]  /*30c0*/  STL [R1+0x88], R227 ;  /* 0x000088e301007387 */ /* 0x0003e20000100800 */
[----:B------:R-:W-:-:S01]  /*30d0*/  FADD R224, R26, R224 ;  /* 0x000000e01ae07221 */ /* 0x000fc20000000000 */
[----:B------:R-:W-:Y:S01]  /*30e0*/  FADD R223, R27, R223 ;  /* 0x000000df1bdf7221 */ /* 0x000fe20000000000 */
[----:B------:R-:W-:-:S01]  /*30f0*/  FADD R222, R28, R222 ;  /* 0x000000de1cde7221 */ /* 0x000fc20000000000 */
[----:B------:R-:W-:Y:S01]  /*3100*/  FADD R221, R29, R221 ;  /* 0x000000dd1ddd7221 */ /* 0x000fe20000000000 */
[----:B-1----:R-:W3:Y:S04]  /*3110*/  LDL.LU R227, [R1+0x30] ;  /* 0x0000300001e37983 */ /* 0x002ee80000300800 */
[----:B------:R1:W-:Y:S01]  /*3120*/  STL [R1+0x8c], R226 ;  /* 0x00008ce201007387 */ /* 0x0003e20000100800 */
[----:B------:R-:W-:-:S01]  /*3130*/  FADD R220, R30, R220 ;  /* 0x000000dc1edc7221 */ /* 0x000fc20000000000 */
[----:B------:R-:W-:-:S02]  /*3140*/  FADD R219, R31, R219 ;  /* 0x000000db1fdb7221 */ /* 0x000fc40000000000 */
[----:B-1----:R-:W4:Y:S04]  /*3150*/  LDL.LU R226, [R1+0x2c] ;  /* 0x00002c0001e27983 */ /* 0x002f280000300800 */
[----:B------:R1:W-:Y:S01]  /*3160*/  STL [R1+0x90], R225 ;  /* 0x000090e101007387 */ /* 0x0003e20000100800 */
[----:B------:R-:W-:-:S03]  /*3170*/  FADD R218, R32, R218 ;  /* 0x000000da20da7221 */ /* 0x000fc60000000000 */
[----:B-1----:R-:W2:Y:S04]  /*3180*/  LDL.LU R225, [R1+0x28] ;  /* 0x0000280001e17983 */ /* 0x002ea80000300800 */
        /* <DEDUP_REMOVED lines=9> */
[----:B------:R1:W-:Y:S04]  /*3220*/  STL [R1+0xa0], R221 ;  /* 0x0000a0dd01007387 */ /* 0x0003e80000100800 */
        /* <DEDUP_REMOVED lines=12> */
[----:B-1----:R-:W2:Y:S01]  /*32f0*/  LDL.LU R215, [R1] ;  /* 0x0000000001d77983 */ /* 0x002ea20000300800 */
[----:B------:R-:W-:-:S01]  /*3300*/  FADD R214, R36, R214 ;  /* 0x000000d624d67221 */ /* 0x000fc20000000000 */
[----:B------:R-:W-:Y:S01]  /*3310*/  FADD R213, R37, R213 ;  /* 0x000000d525d57221 */ /* 0x000fe20000000000 */
[----:B------:R-:W-:-:S01]  /*3320*/  FADD R212, R38, R212 ;  /* 0x000000d426d47221 */ /* 0x000fc20000000000 */
[----:B------:R-:W-:Y:S01]  /*3330*/  FADD R211, R39, R211 ;  /* 0x000000d327d37221 */ /* 0x000fe20000000000 */
[----:B------:R-:W-:-:S01]  /*3340*/  FADD R210, R40, R210 ;  /* 0x000000d228d27221 */ /* 0x000fc20000000000 */
[----:B------:R-:W-:Y:S01]  /*3350*/  STL [R1+0xbc], R214 ;  /* 0x0000bcd601007387 */ /* 0x000fe20000100800 */
        /* <DEDUP_REMOVED lines=11> */
[----:B------:R1:W-:Y:S01]  /*3410*/  STL [R1+0xc8], R211 ;  /* 0x0000c8d301007387 */ /* 0x0003e20000100800 */
[----:B------:R-:W-:-:S01]  /*3420*/  FADD R200, R50, R200 ;  /* 0x000000c832c87221 */ /* 0x000fc20000000000 */
[----:B------:R-:W-:Y:S01]  /*3430*/  FADD R199, R51, R199 ;  /* 0x000000c733c77221 */ /* 0x000fe20000000000 */
        /* <DEDUP_REMOVED lines=69> */
[----:B-----5:R-:W-:Y:S01]  /*3890*/  FADD R0, R121, R0 ;  /* 0x0000000079007221 */ /* 0x020fe20000000000 */
[----:B---3--:R-:W-:-:S01]  /*38a0*/  FADD R227, R134, R227 ;  /* 0x000000e386e37221 */ /* 0x008fc20000000000 */
[----:B----4-:R-:W-:Y:S01]  /*38b0*/  FADD R226, R133, R226 ;  /* 0x000000e285e27221 */ /* 0x010fe20000000000 */
[----:B--2---:R-:W-:-:S01]  /*38c0*/  FADD R225, R132, R225 ;  /* 0x000000e184e17221 */ /* 0x004fc20000000000 */
        /* <DEDUP_REMOVED lines=9> */
[----:B------:R-:W-:-:S05]  /*3960*/  FADD R215, R122, R215 ;  /* 0x000000d77ad77221 */ /* 0x000fca0000000000 */
[----:B------:R2:W-:Y:S04]  /*3970*/  STL [R1], R215 ;  /* 0x000000d701007387 */ /* 0x0005e80000100800 */
[----:B------:R3:W-:Y:S04]  /*3980*/  STL [R1+0x4], R216 ;  /* 0x000004d801007387 */ /* 0x0007e80000100800 */
        /* <DEDUP_REMOVED lines=8> */
[----:B-1----:R-:W4:Y:S04]  /*3a10*/  LDL.LU R211, [R1+0x34] ;  /* 0x0000340001d37983 */ /* 0x002f280000300800 */
[----:B------:R1:W-:Y:S04]  /*3a20*/  STL [R1+0x28], R225 ;  /* 0x000028e101007387 */ /* 0x0003e80000100800 */
[----:B------:R-:W4:Y:S04]  /*3a30*/  LDL.LU R212, [R1+0x38] ;  /* 0x0000380001d47983 */ /* 0x000f280000300800 */
[----:B------:R1:W-:Y:S04]  /*3a40*/  STL [R1+0x2c], R226 ;  /* 0x00002ce201007387 */ /* 0x0003e80000100800 */
[----:B------:R-:W4:Y:S04]  /*3a50*/  LDL.LU R213, [R1+0x3c] ;  /* 0x00003c0001d57983 */ /* 0x000f280000300800 */
[----:B------:R1:W-:Y:S04]  /*3a60*/  STL [R1+0x30], R227 ;  /* 0x000030e301007387 */ /* 0x0003e80000100800 */
[----:B------:R-:W4:Y:S04]  /*3a70*/  LDL.LU R214, [R1+0x40] ;  /* 0x0000400001d67983 */ /* 0x000f280000300800 */
[----:B--2---:R-:W2:Y:S04]  /*3a80*/  LDL.LU R215, [R1+0x44] ;  /* 0x0000440001d77983 */ /* 0x004ea80000300800 */
[----:B---3--:R-:W3:Y:S04]  /*3a90*/  LDL.LU R216, [R1+0x48] ;  /* 0x0000480001d87983 */ /* 0x008ee80000300800 */
[----:B----4-:R-:W4:Y:S04]  /*3aa0*/  LDL.LU R217, [R1+0x4c] ;  /* 0x00004c0001d97983 */ /* 0x010f280000300800 */
[----:B0-----:R-:W4:Y:S04]  /*3ab0*/  LDL.LU R218, [R1+0x50] ;  /* 0x0000500001da7983 */ /* 0x001f280000300800 */
[----:B------:R-:W4:Y:S04]  /*3ac0*/  LDL.LU R219, [R1+0x54] ;  /* 0x0000540001db7983 */ /* 0x000f280000300800 */
[----:B------:R-:W4:Y:S04]  /*3ad0*/  LDL.LU R220, [R1+0x58] ;  /* 0x0000580001dc7983 */ /* 0x000f280000300800 */
[----:B------:R-:W4:Y:S04]  /*3ae0*/  LDL.LU R221, [R1+0x5c] ;  /* 0x00005c0001dd7983 */ /* 0x000f280000300800 */
[----:B------:R-:W4:Y:S04]  /*3af0*/  LDL.LU R222, [R1+0x60] ;  /* 0x0000600001de7983 */ /* 0x000f280000300800 */
[----:B------:R-:W4:Y:S04]  /*3b00*/  LDL.LU R223, [R1+0x64] ;  /* 0x0000640001df7983 */ /* 0x000f280000300800 */
[----:B------:R-:W4:Y:S04]  /*3b10*/  LDL.LU R224, [R1+0x68] ;  /* 0x0000680001e07983 */ /* 0x000f280000300800 */
[----:B-1----:R-:W4:Y:S04]  /*3b20*/  LDL.LU R225, [R1+0x6c] ;  /* 0x00006c0001e17983 */ /* 0x002f280000300800 */
[----:B------:R-:W4:Y:S04]  /*3b30*/  LDL.LU R226, [R1+0x70] ;  /* 0x0000700001e27983 */ /* 0x000f280000300800 */
[----:B------:R-:W4:Y:S01]  /*3b40*/  LDL.LU R227, [R1+0x74] ;  /* 0x0000740001e37983 */ /* 0x000f220000300800 */
[----:B------:R-:W-:-:S05]  /*3b50*/  FADD R211, R135, R211 ;  /* 0x000000d387d37221 */ /* 0x000fca0000000000 */
[----:B------:R0:W-:Y:S01]  /*3b60*/  STL [R1+0x34], R211 ;  /* 0x000034d301007387 */ /* 0x0001e20000100800 */
[----:B------:R-:W-:-:S03]  /*3b70*/  FADD R212, R136, R212 ;  /* 0x000000d488d47221 */ /* 0x000fc60000000000 */
[----:B0-----:R1:W5:Y:S01]  /*3b80*/  LDL.LU R211, [R1+0xc8] ;  /* 0x0000c80001d37983 */ /* 0x0013620000300800 */
[----:B------:R-:W-:-:S03]  /*3b90*/  FADD R213, R137, R213 ;  /* 0x000000d589d57221 */ /* 0x000fc60000000000 */
[----:B------:R0:W-:Y:S01]  /*3ba0*/  STL [R1+0x38], R212 ;  /* 0x000038d401007387 */ /* 0x0001e20000100800 */
[----:B------:R-:W-:-:S01]  /*3bb0*/  FADD R214, R138, R214 ;  /* 0x000000d68ad67221 */ /* 0x000fc20000000000 */
[----:B--2---:R-:W-:Y:S02]  /*3bc0*/  FADD R215, R139, R215 ;  /* 0x000000d78bd77221 */ /* 0x004fe40000000000 */
[----:B0-----:R1:W5:Y:S01]  /*3bd0*/  LDL.LU R212, [R1+0xc4] ;  /* 0x0000c40001d47983 */ /* 0x0013620000300800 */
[----:B---3--:R-:W-:-:S03]  /*3be0*/  FADD R216, R140, R216 ;  /* 0x000000d88cd87221 */ /* 0x008fc60000000000 */
[----:B------:R0:W-:Y:S01]  /*3bf0*/  STL [R1+0x3c], R213 ;  /* 0x00003cd501007387 */ /* 0x0001e20000100800 */
[----:B----4-:R-:W-:-:S03]  /*3c00*/  FADD R217, R141, R217 ;  /* 0x000000d98dd97221 */ /* 0x010fc60000000000 */
[----:B0-----:R1:W5:Y:S01]  /*3c10*/  LDL.LU R213, [R1+0xc0] ;  /* 0x0000c00001d57983 */ /* 0x0013620000300800 */
[----:B------:R-:W-:-:S03]  /*3c20*/  FADD R218, R142, R218 ;  /* 0x000000da8eda7221 */ /* 0x000fc60000000000 */
[----:B------:R0:W-:Y:S01]  /*3c30*/  STL [R1+0x40], R214 ;  /* 0x000040d601007387 */ /* 0x0001e20000100800 */
[----:B------:R-:W-:-:S01]  /*3c40*/  FADD R219, R143, R219 ;  /* 0x000000db8fdb7221 */ /* 0x000fc20000000000 */
[----:B------:R-:W-:Y:S02]  /*3c50*/  FADD R220, R144, R220 ;  /* 0x000000dc90dc7221 */ /* 0x000fe40000000000 */
[----:B0-----:R1:W5:Y:S04]  /*3c60*/  LDL.LU R214, [R1+0xbc] ;  /* 0x0000bc0001d67983 */ /* 0x0013680000300800 */
[----:B------:R0:W-:Y:S01]  /*3c70*/  STL [R1+0x44], R215 ;  /* 0x000044d701007387 */ /* 0x0001e20000100800 */
[----:B------:R-:W-:-:S01]  /*3c80*/  FADD R221, R145, R221 ;  /* 0x000000dd91dd7221 */ /* 0x000fc20000000000 */
[----:B------:R-:W-:-:S02]  /*3c90*/  FADD R222, R146, R222 ;  /* 0x000000de92de7221 */ /* 0x000fc40000000000 */
[----:B0-----:R1:W5:Y:S04]  /*3ca0*/  LDL.LU R215, [R1+0xb8] ;  /* 0x0000b80001d77983 */ /* 0x0013680000300800 */
[----:B------:R0:W-:Y:S01]  /*3cb0*/  STL [R1+0x48], R216 ;  /* 0x000048d801007387 */ /* 0x0001e20000100800 */
[----:B------:R-:W-:-:S03]  /*3cc0*/  FADD R223, R147, R223 ;  /* 0x000000df93df7221 */ /* 0x000fc60000000000 */
        /* <DEDUP_REMOVED lines=13> */
[----:B------:R0:W-:Y:S04]  /*3da0*/  STL [R1+0x5c], R221 ;  /* 0x00005cdd01007387 */ /* 0x0001e80000100800 */
        /* <DEDUP_REMOVED lines=12> */
[----:B0-----:R1:W5:Y:S01]  /*3e70*/  LDL.LU R227, [R1+0x88] ;  /* 0x0000880001e37983 */ /* 0x0013620000300800 */
[----:B------:R-:W-:-:S05]  /*3e80*/  UMOV UR6, URZ ;  /* 0x0000003f00067c82 */ /* 0x000fca0008000000 */
.L_x_25:
[----:B------:R-:W-:Y:S05]  /*3e90*/  @!P1 BRA `(.L_x_26) ;  /* 0x0000000000049947 */ /* 0x000fea0003800000 */
[----:B------:R-:W-:Y:S01]  /*3ea0*/  BPT.TRAP 0x1 ;  /* 0x000000040000795c */ /* 0x000fe20000300000 */
.L_x_26:
[----:B------:R-:W-:Y:S02]  /*3eb0*/  UISETP.GT.U32.AND UP0, UPT, UR13, 0x1, UPT ;  /* 0x000000010d00788c */ /* 0x000fe4000bf04070 */
[----:B------:R-:W-:-:S04]  /*3ec0*/  ULEA UR8, UR17, UR14, 0x3 ;  /* 0x0000000e11087291 */ /* 0x000fc8000f8e183f */
[----:B------:R-:W-:Y:S01]  /*3ed0*/  UIADD3 UR8, UR8, 0x90, URZ ;  /* 0x0000009008087890 */ /* 0x000fe2000fffe03f */
[----:B------:R-:W-:-:S03]  /*3ee0*/  PLOP3.LUT P0, PT, PT, PT, UP0, 0x80, 0x0 ;  /* 0x000000000000781c */ /* 0x000fc60003f0f008 */
[----:B------:R-:W-:-:S09]  /*3ef0*/  UPRMT UR8, URZ, 0x654, UR8 ;  /* 0x000006543f087896 */ /* 0x000fd20008000008 */
[----:B------:R-:W-:Y:S01]  /*3f00*/  SYNCS.ARRIVE.TRANS64.RED.A1T0 RZ, [UR8], RZ ;  /* 0x000000ffffff79a7 */ /* 0x000fe20008100408 */
[----:B------:R-:W-:Y:S05]  /*3f10*/  @P0 BRA `(.L_x_27) ;  /* 0x0000000000040947 */ /* 0x000fea0003800000 */
[----:B------:R-:W-:Y:S01]  /*3f20*/  BPT.TRAP 0x1 ;  /* 0x000000040000795c */ /* 0x000fe20000300000 */
.L_x_27:
[----:B------:R-:W-:Y:S01]  /*3f30*/  UIADD3 UR16, UR16, 0x1, URZ ;  /* 0x0000000110107890 */ /* 0x000fe2000fffe03f */
[C---:B------:R-:W-:Y:S01]  /*3f40*/  ISETP.GT.AND P0, PT, R228.reuse, 0x1, PT ;  /* 0x00000001e400780c */ /* 0x040fe20003f04270 */
[----:B------:R-:W-:Y:S01]  /*3f50*/  UIADD3 UR17, UR17, 0x1, URZ ;  /* 0x0000000111117890 */ /* 0x000fe2000fffe03f */
[----:B------:R-:W-:Y:S01]  /*3f60*/  VIADD R228, R228, 0xffffffff ;  /* 0xffffffffe4e47836 */ /* 0x000fe20000000000 */
[----:B------:R-:W-:Y:S02]  /*3f70*/  UISETP.NE.AND UP0, UPT, UR16, 0x12, UPT ;  /* 0x000000121000788c */ /* 0x000fe4000bf05270 */
[----:B------:R-:W-:Y:S02]  /*3f80*/  UISETP.NE.AND UP1, UPT, UR17, 0x12, UPT ;  /* 0x000000121100788c */ /* 0x000fe4000bf25270 */
[----:B------:R-:W-:Y:S02]  /*3f90*/  USEL UR8, URZ, 0x1, UP0 ;  /* 0x000000013f087887 */ /* 0x000fe40008000000 */
[----:B------:R-:W-:-:S02]  /*3fa0*/  USEL UR16, UR16, URZ, UP0 ;  /* 0x0000003f10107287 */ /* 0x000fc40008000000 */
[----:B------:R-:W-:Y:S02]  /*3fb0*/  USEL UR17, UR17, URZ, UP1 ;  /* 0x0000003f11117287 */ /* 0x000fe40008800000 */
[----:B-----5:R-:W-:Y:S01]  /*3fc0*/  LOP3.LUT R227, R227, UR8, RZ, 0x3c, !PT ;  /* 0x00000008e3e37c12 */ /* 0x020fe2000f8e3cff */
[----:B------:R-:W-:Y:S01]  /*3fd0*/  UMOV UR8, 0x1 ;  /* 0x0000000100087882 */ /* 0x000fe20000000000 */
[----:B------:R-:W-:Y:S08]  /*3fe0*/  @P0 BRA `(.L_x_28) ;  /* 0xffffffec009c0947 */ /* 0x000ff0000383ffff */
.L_x_20:
[----:B------:R-:W-:-:S04]  /*3ff0*/  UISETP.NE.AND UP0, UPT, UR6, URZ, UPT ;  /* 0x0000003f0600728c */ /* 0x000fc8000bf05270 */
[----:B------:R-:W-:-:S06]  /*4000*/  USEL UR6, URZ, 0x1, !UP0 ;  /* 0x000000013f067887 */ /* 0x000fcc000c000000 */
[----:B------:R-:W-:-:S13]  /*4010*/  ISETP.NE.AND P0, PT, RZ, UR6, PT ;  /* 0x00000006ff007c0c */ /* 0x000fda000bf05270 */
[----:B------:R-:W-:Y:S05]  /*4020*/  @!P0 BRA `(.L_x_29) ;  /* 0x0000000c00dc8947 */ /* 0x000fea0003800000 */
[----:B------:R-:W3:Y:S04]  /*4030*/  LDL.LU R227, [R1+0x74] ;  /* 0x0000740001e37983 */ /* 0x000ee80000300800 */
[----:B---3--:R3:W-:Y:S04]  /*4040*/  STL [R1+0x88], R227 ;  /* 0x000088e301007387 */ /* 0x0087e80000100800 */
[----:B---3--:R-:W3:Y:S04]  /*4050*/  LDL.LU R227, [R1+0x70] ;  /* 0x0000700001e37983 */ /* 0x008ee80000300800 */
        /* <DEDUP_REMOVED lines=55> */
[----:B---3--:R-:W3:Y:S01]  /*43d0*/  LDL.LU R227, [R1] ;  /* 0x0000000001e37983 */ /* 0x008ee20000300800 */
[----:B------:R-:W-:-:S02]  /*43e0*/  WARPGROUP.DEPBAR.LE gsb0, 0x0 ;  /* 0x00008000000079c5 */ /* 0x000fc40000010000 */
[----:B------:R-:W-:Y:S01]  /*43f0*/  FADD R226, R24, R226 ;  /* 0x000000e218e27221 */ /* 0x000fe20000000000 */
        /* <DEDUP_REMOVED lines=97> */
[----:B---3--:R-:W-:-:S05]  /*4a10*/  FADD R227, R122, R227 ;  /* 0x000000e37ae37221 */ /* 0x008fca0000000000 */
[----:B------:R3:W-:Y:S04]  /*4a20*/  STL [R1], R227 ;  /* 0x000000e301007387 */ /* 0x0007e80000100800 */
[----:B---3--:R-:W3:Y:S02]  /*4a30*/  LDL.LU R227, [R1+0xf8] ;  /* 0x0000f80001e37983 */ /* 0x008ee40000300800 */
[----:B---3--:R-:W-:-:S05]  /*4a40*/  FADD R227, R123, R227 ;  /* 0x000000e37be37221 */ /* 0x008fca0000000000 */
[----:B------:R3:W-:Y:S04]  /*4a50*/  STL [R1+0x4], R227 ;  /* 0x000004e301007387 */ /* 0x0007e80000100800 */
        /* <DEDUP_REMOVED lines=83> */
[----:B------:R3:W-:Y:S02]  /*4f90*/  STL [R1+0x74], R227 ;  /* 0x000074e301007387 */ /* 0x0007e40000100800 */
.L_x_29:
[----:B------:R-:W-:Y:S02]  /*4fa0*/  WARPGROUP.DEPBAR.LE gsb0, 0x0 ;  /* 0x00008000000079c5 */ /* 0x000fe40000010000 */
[----:B------:R-:W4:Y:S02]  /*4fb0*/  LDC R24, c[0x0][0x28c] ;  /* 0x0000a300ff187b82 */ /* 0x000f240000000800 */
[----:B----4-:R-:W-:-:S13]  /*4fc0*/  ISETP.GE.AND P0, PT, R24, 0x1, PT ;  /* 0x000000011800780c */ /* 0x010fda0003f06270 */
[----:B------:R-:W-:Y:S05]  /*4fd0*/  @!P0 BRA `(.L_x_30) ;  /* 0x0000000000488947 */ /* 0x000fea0003800000 */
[----:B------:R-:W-:-:S06]  /*4fe0*/  UISETP.NE.AND UP0, UPT, UR23, 0x3, UPT ;  /* 0x000000031700788c */ /* 0x000fcc000bf05270 */
[----:B------:R-:W-:-:S13]  /*4ff0*/  PLOP3.LUT P0, PT, PT, PT, UP0, 0x80, 0x0 ;  /* 0x000000000000781c */ /* 0x000fda0003f0f008 */
[----:B------:R-:W-:Y:S05]  /*5000*/  @!P0 BRA `(.L_x_31) ;  /* 0x0000000000048947 */ /* 0x000fea0003800000 */
[----:B------:R-:W-:Y:S01]  /*5010*/  BPT.TRAP 0x1 ;  /* 0x000000040000795c */ /* 0x000fe20000300000 */
.L_x_31:
[----:B------:R-:W-:-:S04]  /*5020*/  UISETP.LT.AND UP0, UPT, UR12, 0x1, UPT ;  /* 0x000000010c00788c */ /* 0x000fc8000bf01270 */
[----:B------:R-:W-:Y:S02]  /*5030*/  USEL UR8, UR12, 0x1, UP0 ;  /* 0x000000010c087887 */ /* 0x000fe40008000000 */
[----:B------:R-:W-:Y:S02]  /*5040*/  UISETP.GT.U32.AND UP0, UPT, UR13, 0x1, UPT ;  /* 0x000000010d00788c */ /* 0x000fe4000bf04070 */
[----:B------:R-:W-:-:S04]  /*5050*/  UIADD3 UR8, UR5, UR12, -UR8 ;  /* 0x0000000c05087290 */ /* 0x000fc8000fffe808 */
[----:B------:R-:W-:Y:S01]  /*5060*/  UIMAD.WIDE.U32 UR6, UR8, 0x38e38e39, URZ ;  /* 0x38e38e39080678a5 */ /* 0x000fe2000f8e003f */
[----:B------:R-:W-:-:S03]  /*5070*/  PLOP3.LUT P0, PT, PT, PT, UP0, 0x80, 0x0 ;  /* 0x000000000000781c */ /* 0x000fc60003f0f008 */
[----:B------:R-:W-:-:S04]  /*5080*/  USHF.R.U32.HI UR6, URZ, 0x2, UR7 ;  /* 0x000000023f067899 */ /* 0x000fc80008011607 */
[----:B------:R-:W-:-:S04]  /*5090*/  UIMAD UR8, UR6, -0x12, UR8 ;  /* 0xffffffee060878a4 */ /* 0x000fc8000f8e0208 */
[----:B------:R-:W-:-:S04]  /*50a0*/  ULEA UR8, UR8, UR14, 0x3 ;  /* 0x0000000e08087291 */ /* 0x000fc8000f8e183f */
[----:B------:R-:W-:-:S04]  /*50b0*/  UIADD3 UR8, UR8, 0x90, URZ ;  /* 0x0000009008087890 */ /* 0x000fc8000fffe03f */
[----:B------:R-:W-:-:S09]  /*50c0*/  UPRMT UR8, URZ, 0x654, UR8 ;  /* 0x000006543f087896 */ /* 0x000fd20008000008 */
[----:B------:R-:W-:Y:S01]  /*50d0*/  SYNCS.ARRIVE.TRANS64.RED.A1T0 RZ, [UR8], RZ ;  /* 0x000000ffffff79a7 */ /* 0x000fe20008100408 */
[----:B------:R-:W-:Y:S05]  /*50e0*/  @P0 BRA `(.L_x_30) ;  /* 0x0000000000040947 */ /* 0x000fea0003800000 */
[----:B------:R-:W-:Y:S01]  /*50f0*/  BPT.TRAP 0x1 ;  /* 0x000000040000795c */ /* 0x000fe20000300000 */
.L_x_30:
[----:B------:R4:W-:Y:S01]  /*5100*/  STL [R1+0x8c], R2 ;  /* 0x00008c0201007387 */ /* 0x0009e20000100800 */
[----:B------:R-:W0:Y:S01]  /*5110*/  LDC R28, c[0x0][0x288] ;  /* 0x0000a200ff1c7b82 */ /* 0x000e220000000800 */
[----:B------:R-:W-:Y:S02]  /*5120*/  UIADD3 UR9, UR12, UR5, URZ ;  /* 0x000000050c097290 */ /* 0x000fe4000fffe03f */
[----:B------:R1:W-:Y:S01]  /*5130*/  STL [R1+0x88], R0 ;  /* 0x0000880001007387 */ /* 0x0003e20000100800 */
[----:B------:R-:W-:Y:S01]  /*5140*/  USHF.R.S32.HI UR10, URZ, 0x1f, UR22 ;  /* 0x0000001f3f0a7899 */ /* 0x000fe20008011416 */
[----:B------:R-:W-:Y:S01]  /*5150*/  ULDC.64 UR14, c[0x0][0x5d0] ;  /* 0x00017400000e7ab9 */ /* 0x000fe20000000a00 */
[----:B------:R-:W-:Y:S01]  /*5160*/  ULDC UR11, c[0x0][0x284] ;  /* 0x0000a100000b7ab9 */ /* 0x000fe20000000800 */
[----:B----4-:R-:W4:Y:S01]  /*5170*/  S2R R2, SR_TID.X ;  /* 0x0000000000027919 */ /* 0x010f220000002100 */
[----:B-1----:R-:W2:Y:S04]  /*5180*/  LDL.LU R0, [R1+0x80] ;  /* 0x0000800001007983 */ /* 0x002ea80000300800 */
[----:B---3--:R-:W3:Y:S01]  /*5190*/  LDL.LU R227, [R1+0x84] ;  /* 0x0000840001e37983 */ /* 0x008ee20000300800 */
[----:B------:R-:W-:-:S02]  /*51a0*/  UISETP.GT.U32.AND UP0, UPT, UR9, 0x11, UPT ;  /* 0x000000110900788c */ /* 0x000fc4000bf04070 */
[----:B------:R-:W-:Y:S01]  /*51b0*/  UISETP.GE.U32.AND UP1, UPT, UR12, 0x12, UPT ;  /* 0x000000120c00788c */ /* 0x000fe2000bf26070 */
[--C-:B----4-:R-:W-:Y:S02]  /*51c0*/  SHF.R.U32.HI R24, RZ, 0x2, R2.reuse ;  /* 0x00000002ff187819 */ /* 0x110fe40000011602 */
[----:B------:R-:W-:Y:S02]  /*51d0*/  LOP3.LUT R26, R2, 0x60, RZ, 0xc0, !PT ;  /* 0x00000060021a7812 */ /* 0x000fe400078ec0ff */
[----:B------:R-:W-:Y:S02]  /*51e0*/  SHF.R.U32.HI R27, RZ, 0x7, R2 ;  /* 0x00000007ff1b7819 */ /* 0x000fe40000011602 */
[----:B------:R-:W-:Y:S02]  /*51f0*/  LOP3.LUT R25, R24, 0x7, RZ, 0xc0, !PT ;  /* 0x0000000718197812 */ /* 0x000fe400078ec0ff */
[----:B------:R-:W-:Y:S02]  /*5200*/  SHF.R.U32.HI R26, RZ, 0x1, R26 ;  /* 0x00000001ff1a7819 */ /* 0x000fe4000001161a */
[----:B------:R-:W-:-:S02]  /*5210*/  LOP3.LUT R24, R27, 0x1, RZ, 0xc0, !PT ;  /* 0x000000011b187812 */ /* 0x000fc400078ec0ff */
[----:B------:R-:W-:-:S03]  /*5220*/  IADD3 R29, RZ, -R26, -R25 ;  /* 0x8000001aff1d7210 */ /* 0x000fc60007ffe819 */
[C---:B------:R-:W-:Y:S02]  /*5230*/  IMAD.SHL.U32 R30, R24.reuse, 0x40, RZ ;  /* 0x00000040181e7824 */ /* 0x040fe400078e00ff */
[----:B------:R-:W-:Y:S02]  /*5240*/  IMAD R29, R24, -0x40, R29 ;  /* 0xffffffc0181d7824 */ /* 0x000fe400078e021d */
[----:B------:R-:W-:Y:S01]  /*5250*/  IMAD.SHL.U32 R24, R2, 0x2, RZ ;  /* 0x0000000202187824 */ /* 0x000fe200078e00ff */
[----:B------:R-:W-:-:S04]  /*5260*/  LOP3.LUT R27, R30, 0x40, R25, 0xe2, !PT ;  /* 0x000000401e1b7812 */ /* 0x000fc800078ee219 */
[----:B------:R-:W-:Y:S02]  /*5270*/  LOP3.LUT R30, R24, 0x6, RZ, 0xc0, !PT ;  /* 0x00000006181e7812 */ /* 0x000fe400078ec0ff */
[----:B------:R-:W-:Y:S02]  /*5280*/  LOP3.LUT R24, R2, 0x3, RZ, 0xc0, !PT ;  /* 0x0000000302187812 */ /* 0x000fe400078ec0ff */
[----:B------:R1:W5:Y:S01]  /*5290*/  LDL.LU R2, [R1+0x8c] ;  /* 0x00008c0001027983 */ /* 0x0003620000300800 */
[----:B------:R-:W-:Y:S01]  /*52a0*/  UIMAD.WIDE.U32 UR6, UR9, 0x38e38e39, URZ ;  /* 0x38e38e39090678a5 */ /* 0x000fe2000f8e003f */
[----:B--2---:R-:W-:Y:S01]  /*52b0*/  PRMT R30, R30, 0x6540, R0 ;  /* 0x000065401e1e7816 */ /* 0x004fe20000000000 */
[----:B------:R-:W-:Y:S02]  /*52c0*/  IMAD.SHL.U32 R35, R0, 0x100, RZ ;  /* 0x0000010000237824 */ /* 0x000fe400078e00ff */
[----:B------:R1:W5:Y:S01]  /*52d0*/  LDL.LU R0, [R1+0x88] ;  /* 0x0000880001007983 */ /* 0x0003620000300800 */
[----:B0-----:R-:W-:Y:S01]  /*52e0*/  IMAD R34, R24, -0x2, R28 ;  /* 0xfffffffe18227824 */ /* 0x001fe200078e021c */
[----:B------:R-:W-:Y:S01]  /*52f0*/  UIMAD UR5, UR10, UR14, URZ ;  /* 0x0000000e0a0572a4 */ /* 0x000fe2000f8e023f */
[----:B------:R-:W-:Y:S01]  /*5300*/  ISETP.GE.AND P0, PT, R35, R28, PT ;  /* 0x0000001c2300720c */ /* 0x000fe20003f06270 */
[C---:B---3--:R-:W-:Y:S01]  /*5310*/  IMAD.SHL.U32 R28, R227.reuse, 0x80, RZ ;  /* 0x00000080e31c7824 */ /* 0x048fe200078e00ff */
[----:B------:R-:W-:Y:S01]  /*5320*/  UISETP.LT.U32.AND UP0, UPT, UR12, 0x12, UP0 ;  /* 0x000000120c00788c */ /* 0x000fe20008701070 */
[--C-:B------:R-:W-:Y:S01]  /*5330*/  SHF.R.S32.HI R31, RZ, 0x1f, R30.reuse ;  /* 0x0000001fff1f7819 */ /* 0x100fe2000001141e */
[----:B------:R-:W-:Y:S01]  /*5340*/  UIMAD UR8, UR22, UR15, UR5 ;  /* 0x0000000f160872a4 */ /* 0x000fe2000f8e0205 */
[----:B------:R-:W-:Y:S01]  /*5350*/  IMAD.U32 R25, RZ, RZ, UR14 ;  /* 0x0000000eff197e24 */ /* 0x000fe2000f8e00ff */
[C---:B------:R-:W-:Y:S01]  /*5360*/  ISETP.GE.OR P0, PT, R28.reuse, UR11, P0 ;  /* 0x0000000b1c007c0c */ /* 0x040fe20008706670 */
[----:B------:R-:W-:Y:S01]  /*5370*/  USEL UR5, URZ, 0x1, !UP0 ;  /* 0x000000013f057887 */ /* 0x000fe2000c000000 */
[----:B------:R-:W-:Y:S01]  /*5380*/  IMAD.WIDE R32, R227, 0x80, RZ ;  /* 0x00000080e3207825 */ /* 0x000fe200078e02ff */
[----:B------:R-:W-:Y:S01]  /*5390*/  USHF.R.U32.HI UR6, URZ, 0x2, UR7 ;  /* 0x000000023f067899 */ /* 0x000fe20008011607 */
[----:B------:R-:W-:Y:S01]  /*53a0*/  IADD3 R38, -R28, UR11, R29 ;  /* 0x0000000b1c267c10 */ /* 0x000fe2000fffe11d */
[----:B------:R-:W-:Y:S01]  /*53b0*/  ULOP3.LUT UR4, UR4, UR5, URZ, 0x3c, !UPT ;  /* 0x0000000504047292 */ /* 0x000fe2000f8e3c3f */
[----:B------:R-:W-:Y:S01]  /*53c0*/  IMAD.WIDE.U32 R24, R25, UR22, R30 ;  /* 0x0000001619187c25 */ /* 0x000fe2000f8e001e */
[----:B------:R-:W-:Y:S01]  /*53d0*/  UIMAD UR5, UR6, -0x12, UR9 ;  /* 0xffffffee060578a4 */ /* 0x000fe2000f8e0209 */
[----:B------:R-:W-:Y:S01]  /*53e0*/  LOP3.LUT R39, R32, R27, R26, 0xfe, !PT ;  /* 0x0000001b20277212 */ /* 0x000fe200078efe1a */
[----:B------:R-:W-:Y:S01]  /*53f0*/  @UP1 ULOP3.LUT UR4, UR4, 0x1, UR6, 0x78, !UPT ;  /* 0x0000000104041892 */ /* 0x000fe2000f8e7806 */
[----:B------:R-:W-:-:S02]  /*5400*/  VIADD R25, R25, UR8 ;  /* 0x0000000819197c36 */ /* 0x000fc40008000000 */
[----:B------:R-:W-:Y:S02]  /*5410*/  IMAD.IADD R35, R34, 0x1, -R35 ;  /* 0x0000000122237824 */ /* 0x000fe400078e0a23 */
[----:B------:R-:W-:Y:S01]  /*5420*/  IMAD.MOV.U32 R34, RZ, RZ, -0x1 ;  /* 0xffffffffff227424 */ /* 0x000fe200078e00ff */
[----:B-1----:R-:W-:Y:S06]  /*5430*/  @P0 BRA `(.L_x_32) ;  /* 0x0000008c00980947 */ /* 0x002fec0003800000 */
[----:B------:R-:W0:Y:S01]  /*5440*/  LDC.64 R28, c[0x0][0x5c8] ;  /* 0x00017200ff1c7b82 */ /* 0x000e220000000a00 */
[----:B------:R-:W-:Y:S01]  /*5450*/  ULDC.64 UR6, c[0x0][0x5c0] ;  /* 0x0001700000067ab9 */ /* 0x000fe20000000a00 */
[----:B------:R-:W-:Y:S01]  /*5460*/  BSSY B0, `(.L_x_32) ;  /* 0x00008e3000007945 */ /* 0x000fe20003800000 */
[-C--:B0-----:R-:W-:Y:S02]  /*5470*/  IMAD R26, R33, R28.reuse, RZ ;  /* 0x0000001c211a7224 */ /* 0x081fe400078e02ff */
[----:B------:R-:W-:-:S04]  /*5480*/  IMAD.WIDE.U32 R24, R39, R28, R24 ;  /* 0x0000001c27187225 */ /* 0x000fc800078e0018 */
[----:B------:R-:W-:Y:S01]  /*5490*/  IMAD R27, R39, R29, R26 ;  /* 0x0000001d271b7224 */ /* 0x000fe200078e021a */
[----:B------:R-:W-:Y:S02]  /*54a0*/  LEA R26, P0, R28, R24, 0x3 ;  /* 0x000000181c1a7211 */ /* 0x000fe400078018ff */
[----:B------:R-:W-:Y:S01]  /*54b0*/  IADD3 R24, P1, R24, UR6, RZ ;  /* 0x0000000618187c10 */ /* 0x000fe2000ff3e0ff */
[----:B------:R-:W-:Y:S01]  /*54c0*/  IMAD.IADD R27, R25, 0x1, R27 ;  /* 0x00000001191b7824 */ /* 0x000fe200078e021b */
[----:B------:R-:W-:-:S04]  /*54d0*/  IADD3 R26, P3, R26, UR6, RZ ;  /* 0x000000061a1a7c10 */ /* 0x000fc8000ff7e0ff */
[----:B------:R-:W-:Y:S02]  /*54e0*/  LEA.HI.X R28, R28, R27, R29, 0x3, P0 ;  /* 0x0000001b1c1c7211 */ /* 0x000fe400000f1c1d */
[----:B------:R-:W-:Y:S02]  /*54f0*/  FSETP.NEU.AND P0, PT, RZ, UR21, PT ;  /* 0x00000015ff007c0b */ /* 0x000fe4000bf0d000 */
[----:B------:R-:W-:Y:S02]  /*5500*/  IADD3.X R25, R27, UR7, RZ, P1, !PT ;  /* 0x000000071b197c10 */ /* 0x000fe40008ffe4ff */
[----:B------:R-:W-:-:S09]  /*5510*/  IADD3.X R27, R28, UR7, RZ, P3, !PT ;  /* 0x000000071c1b7c10 */ /* 0x000fd20009ffe4ff */
[----:B------:R-:W-:Y:S05]  /*5520*/  @!P0 BRA `(.L_x_33) ;  /* 0x0000006800d88947 */ /* 0x000fea0003800000 */
[----:B------:R-:W-:Y:S01]  /*5530*/  ULDC.64 UR8, c[0x0][0x5b8] ;  /* 0x00016e0000087ab9 */ /* 0x000fe20000000a00 */
[----:B------:R-:W-:Y:S01]  /*5540*/  ISETP.GE.AND P0, PT, R38, 0x1, PT ;  /* 0x000000012600780c */ /* 0x000fe20003f06270 */
[----:B------:R-:W-:Y:S02]  /*5550*/  UIMAD UR6, UR10, UR8, URZ ;  /* 0x000000080a0672a4 */ /* 0x000fe4000f8e023f */
[----:B------:R-:W-:Y:S01]  /*5560*/  IMAD.U32 R29, RZ, RZ, UR8 ;  /* 0x00000008ff1d7e24 */ /* 0x000fe2000f8e00ff */
[----:B------:R-:W-:Y:S01]  /*5570*/  BSSY B1, `(.L_x_34) ;  /* 0x000000f000017945 */ /* 0x000fe20003800000 */
[----:B------:R-:W-:Y:S01]  /*5580*/  ISETP.LT.OR P4, PT, R35, 0x1, !P0 ;  /* 0x000000012300780c */ /* 0x000fe20004781670 */
[----:B------:R-:W-:Y:S02]  /*5590*/  UIMAD UR6, UR22, UR9, UR6 ;  /* 0x00000009160672a4 */ /* 0x000fe4000f8e0206 */
[----:B------:R-:W-:Y:S01]  /*55a0*/  IMAD.WIDE.U32 R30, R29, UR22, R30 ;  /* 0x000000161d1e7c25 */ /* 0x000fe2000f8e001e */
[----:B------:R-:W-:-:S03]  /*55b0*/  ULDC.64 UR8, c[0x0][0x5a8] ;  /* 0x00016a0000087ab9 */ /* 0x000fc60000000a00 */
[----:B------:R-:W-:Y:S01]  /*55c0*/  VIADD R31, R31, UR6 ;  /* 0x000000061f1f7c36 */ /* 0x000fe20008000000 */
[----:B------:R-:W-:Y:S02]  /*55d0*/  ULDC.64 UR6, c[0x0][0x5b0] ;  /* 0x00016c0000067ab9 */ /* 0x000fe40000000a00 */
[----:B------:R-:W-:Y:S02]  /*55e0*/  IMAD R36, R33, UR6, RZ ;  /* 0x0000000621247c24 */ /* 0x000fe4000f8e02ff */
[----:B------:R-:W-:-:S04]  /*55f0*/  IMAD.WIDE.U32 R28, R39, UR6, R30 ;  /* 0x00000006271c7c25 */ /* 0x000fc8000f8e001e */
[--C-:B------:R-:W-:Y:S01]  /*5600*/  IMAD R37, R39, UR7, R36.reuse ;  /* 0x0000000727257c24 */ /* 0x100fe2000f8e0224 */
[----:B------:R-:W-:Y:S02]  /*5610*/  IADD3 R28, P1, R28, UR8, RZ ;  /* 0x000000081c1c7c10 */ /* 0x000fe4000ff3e0ff */
[----:B------:R-:W-:Y:S02]  /*5620*/  PRMT R36, RZ, 0x7610, R36 ;  /* 0x00007610ff247816 */ /* 0x000fe40000000024 */
[----:B------:R-:W-:Y:S01]  /*5630*/  IADD3.X R29, R29, UR9, R37, P1, !PT ;  /* 0x000000091d1d7c10 */ /* 0x000fe20008ffe425 */
[----:B------:R-:W-:Y:S08]  /*5640*/  @P4 BRA `(.L_x_35) ;  /* 0x0000000000044947 */ /* 0x000ff00003800000 */
[----:B------:R0:W5:Y:S02]  /*5650*/  LDG.E.U8 R36, desc[UR18][R28.64] ;  /* 0x000000121c247981 */ /* 0x000164000c1e1100 */
.L_x_35:
[----:B------:R-:W-:Y:S05]  /*5660*/  BSYNC B1 ;  /* 0x0000000000017941 */ /* 0x000fea0003800000 */
.L_x_34:
[----:B-----5:R-:W-:Y:S01]  /*5670*/  LOP3.LUT R36, R36, 0xff, RZ, 0xc0, !PT ;  /* 0x000000ff24247812 */ /* 0x020fe200078ec0ff */
[----:B------:R-:W-:Y:S01]  /*5680*/  BSSY B1, `(.L_x_36) ;  /* 0x000000b000017945 */ /* 0x000fe20003800000 */
[----:B------:R-:W-:Y:S02]  /*5690*/  ISETP.LT.OR P3, PT, R35, 0x2, !P0 ;  /* 0x000000022300780c */ /* 0x000fe40004761670 */
[----:B------:R-:W-:-:S05]  /*56a0*/  F2FP.F16.E4M3.UNPACK_B R36, R36 ;  /* 0x00000024ff24723e */ /* 0x000fca00020006ff */
[----:B------:R-:W-:-:S05]  /*56b0*/  HADD2.F32 R36, -RZ, R36.H0_H0 ;  /* 0x20000024ff247230 */ /* 0x000fca0000004100 */
[----:B------:R-:W-:Y:S01]  /*56c0*/  FMUL R37, R36, UR21 ;  /* 0x0000001524257c20 */ /* 0x000fe20008400000 */
[----:B------:R-:W-:-:S03]  /*56d0*/  PRMT R36, RZ, 0x7610, R36 ;  /* 0x00007610ff247816 */ /* 0x000fc60000000024 */
[----:B------:R-:W-:-:S05]  /*56e0*/  FFMA R37, R226, UR20, R37 ;  /* 0x00000014e2257c23 */ /* 0x000fca0008000025 */
[----:B------:R-:W-:-:S05]  /*56f0*/  F2FP.SATFINITE.E4M3.F32.PACK_AB_MERGE_C R37, RZ, R37, RZ ;  /* 0x00000025ff25723e */ /* 0x000fca00048070ff */
[----:B------:R1:W-:Y:S01]  /*5700*/  @!P4 STG.E.U8 desc[UR18][R24.64], R37 ;  /* 0x000000251800c986 */ /* 0x0003e2000c101112 */
[----:B------:R-:W-:Y:S05]  /*5710*/  @P3 BRA `(.L_x_37) ;  /* 0x0000000000043947 */ /* 0x000fea0003800000 */
[----:B------:R2:W5:Y:S02]  /*5720*/  LDG.E.U8 R36, desc[UR18][R28.64+0x1] ;  /* 0x000001121c247981 */ /* 0x000564000c1e1100 */
.L_x_37:
[----:B------:R-:W-:Y:S05]  /*5730*/  BSYNC B1 ;  /* 0x0000000000017941 */ /* 0x000fea0003800000 */
.L_x_36:
[----:B-----5:R-:W-:Y:S01]  /*5740*/  LOP3.LUT R36, R36, 0xff, RZ, 0xc0, !PT ;  /* 0x000000ff24247812 */ /* 0x020fe200078ec0ff */
[----:B------:R-:W-:Y:S01]  /*5750*/  BSSY B1, `(.L_x_38) ;  /* 0x0000013000017945 */ /* 0x000fe20003800000 */
[----:B-1----:R-:W-:Y:S02]  /*5760*/  IADD3 R37, P1, R39, 0x8, RZ ;  /* 0x0000000827257810 */ /* 0x002fe40007f3e0ff */
[----:B------:R-:W-:-:S03]  /*5770*/  F2FP.F16.E4M3.UNPACK_B R36, R36 ;  /* 0x00000024ff24723e */ /* 0x000fc600020006ff */
[----:B------:R-:W-:Y:S01]  /*5780*/  IMAD.X R32, RZ, RZ, R33, P1 ;  /* 0x000000ffff207224 */ /* 0x000fe200008e0621 */
[----:B------:R-:W-:Y:S01]  /*5790*/  ISETP.GE.AND P1, PT, R38, 0x9, PT ;  /* 0x000000092600780c */ /* 0x000fe20003f26270 */
[----:B------:R-:W-:Y:S02]  /*57a0*/  HADD2.F32 R36, -RZ, R36.H0_H0 ;  /* 0x20000024ff247230 */ /* 0x000fe40000004100 */
[----:B------:R-:W-:Y:S01]  /*57b0*/  IMAD R32, R32, UR6, RZ ;  /* 0x0000000620207c24 */ /* 0x000fe2000f8e02ff */
[----:B------:R-:W-:Y:S01]  /*57c0*/  ISETP.LT.OR P5, PT, R35, 0x1, !P1 ;  /* 0x000000012300780c */ /* 0x000fe20004fa1670 */
[----:B------:R-:W-:-:S04]  /*57d0*/  IMAD.WIDE.U32 R30, R37, UR6, R30 ;  /* 0x00000006251e7c25 */ /* 0x000fc8000f8e001e */
[----:B------:R-:W-:Y:S01]  /*57e0*/  FMUL R36, R36, UR21 ;  /* 0x0000001524247c20 */ /* 0x000fe20008400000 */
[----:B------:R-:W-:-:S03]  /*57f0*/  IMAD R37, R37, UR7, R32 ;  /* 0x0000000725257c24 */ /* 0x000fc6000f8e0220 */
[----:B------:R-:W-:Y:S01]  /*5800*/  FFMA R36, R225, UR20, R36 ;  /* 0x00000014e1247c23 */ /* 0x000fe20008000024 */
[----:B------:R-:W-:Y:S02]  /*5810*/  IADD3 R30, P4, R30, UR8, RZ ;  /* 0x000000081e1e7c10 */ /* 0x000fe4000ff9e0ff */
[----:B------:R-:W-:Y:S02]  /*5820*/  PRMT R32, RZ, 0x7610, R32 ;  /* 0x00007610ff207816 */ /* 0x000fe40000000020 */
[----:B------:R-:W-:Y:S02]  /*5830*/  F2FP.SATFINITE.E4M3.F32.PACK_AB_MERGE_C R33, RZ, R36, RZ ;  /* 0x00000024ff21723e */ /* 0x000fe400048070ff */
[----:B------:R-:W-:-:S03]  /*5840*/  IADD3.X R31, R31, UR9, R37, P4, !PT ;  /* 0x000000091f1f7c10 */ /* 0x000fc6000a7fe425 */
[----:B------:R1:W-:Y:S01]  /*5850*/  @!P3 STG.E.U8 desc[UR18][R24.64+0x1], R33 ;  /* 0x000001211800b986 */ /* 0x0003e2000c101112 */
[----:B------:R-:W-:Y:S05]  /*5860*/  @P5 BRA `(.L_x_39) ;  /* 0x0000000000045947 */ /* 0x000fea0003800000 */
[----:B------:R3:W5:Y:S02]  /*5870*/  LDG.E.U8 R32, desc[UR18][R30.64] ;  /* 0x000000121e207981 */ /* 0x000764000c1e1100 */
.L_x_39:
[----:B------:R-:W-:Y:S05]  /*5880*/  BSYNC B1 ;  /* 0x0000000000017941 */ /* 0x000fea0003800000 */
.L_x_38:
[----:B-----5:R-:W-:Y:S01]  /*5890*/  LOP3.LUT R32, R32, 0xff, RZ, 0xc0, !PT ;  /* 0x000000ff20207812 */ /* 0x020fe200078ec0ff */
[----:B------:R-:W-:Y:S01]  /*58a0*/  BSSY B1, `(.L_x_40) ;  /* 0x000000b000017945 */ /* 0x000fe20003800000 */
[----:B------:R-:W-:Y:S02]  /*58b0*/  ISETP.LT.OR P3, PT, R35, 0x2, !P1 ;  /* 0x000000022300780c */ /* 0x000fe40004f61670 */
[----:B------:R-:W-:-:S05]  /*58c0*/  F2FP.F16.E4M3.UNPACK_B R32, R32 ;  /* 0x00000020ff20723e */ /* 0x000fca00020006ff */
[----:B------:R-:W-:-:S05]  /*58d0*/  HADD2.F32 R32, -RZ, R32.H0_H0 ;  /* 0x20000020ff207230 */ /* 0x000fca0000004100 */
[----:B-1----:R-:W-:Y:S01]  /*58e0*/  FMUL R33, R32, UR21 ;  /* 0x0000001520217c20 */ /* 0x002fe20008400000 */
[----:B------:R-:W-:-:S03]  /*58f0*/  PRMT R32, RZ, 0x7610, R32 ;  /* 0x00007610ff207816 */ /* 0x000fc60000000020 */
[----:B------:R-:W-:-:S05]  /*5900*/  FFMA R33, R224, UR20, R33 ;  /* 0x00000014e0217c23 */ /* 0x000fca0008000021 */
[----:B------:R-:W-:-:S05]  /*5910*/  F2FP.SATFINITE.E4M3.F32.PACK_AB_MERGE_C R33, RZ, R33, RZ ;  /* 0x00000021ff21723e */ /* 0x000fca00048070ff */
[----:B------:R1:W-:Y:S01]  /*5920*/  @!P5 STG.E.U8 desc[UR18][R26.64], R33 ;  /* 0x000000211a00d986 */ /* 0x0003e2000c101112 */
[----:B------:R-:W-:Y:S05]  /*5930*/  @P3 BRA `(.L_x_41) ;  /* 0x0000000000043947 */ /* 0x000fea0003800000 */
[----:B------:R4:W5:Y:S02]  /*5940*/  LDG.E.U8 R32, desc[UR18][R30.64+0x1] ;  /* 0x000001121e207981 */ /* 0x000964000c1e1100 */
.L_x_41:
[----:B------:R-:W-:Y:S05]  /*5950*/  BSYNC B1 ;  /* 0x0000000000017941 */ /* 0x000fea0003800000 */
.L_x_40:
[----:B-----5:R-:W-:Y:S01]  /*5960*/  LOP3.LUT R32, R32, 0xff, RZ, 0xc0, !PT ;  /* 0x000000ff20207812 */ /* 0x020fe200078ec0ff */
[----:B------:R-:W-:Y:S01]  /*5970*/  BSSY B1, `(.L_x_42) ;  /* 0x000000b000017945 */ /* 0x000fe20003800000 */
[----:B------:R-:W-:Y:S02]  /*5980*/  ISETP.LT.OR P4, PT, R35, 0x9, !P0 ;  /* 0x000000092300780c */ /* 0x000fe40004781670 */
[----:B------:R-:W-:-:S05]  /*5990*/  F2FP.F16.E4M3.UNPACK_B R32, R32 ;  /* 0x00000020ff20723e */ /* 0x000fca00020006ff */
[----:B------:R-:W-:-:S05]  /*59a0*/  HADD2.F32 R32, -RZ, R32.H0_H0 ;  /* 0x20000020ff207230 */ /* 0x000fca0000004100 */
[----:B------:R-:W-:-:S04]  /*59b0*/  FMUL R32, R32, UR21 ;  /* 0x0000001520207c20 */ /* 0x000fc80008400000 */
[----:B------:R-:W-:-:S05]  /*59c0*/  FFMA R32, R223, UR20, R32 ;  /* 0x00000014df207c23 */ /* 0x000fca0008000020 */
[----:B-1----:R-:W-:Y:S02]  /*59d0*/  F2FP.SATFINITE.E4M3.F32.PACK_AB_MERGE_C R33, RZ, R32, RZ ;  /* 0x00000020ff21723e */ /* 0x002fe400048070ff */
[----:B------:R-:W-:-:S03]  /*59e0*/  PRMT R32, RZ, 0x7610, R32 ;  /* 0x00007610ff207816 */ /* 0x000fc60000000020 */
[----:B------:R1:W-:Y:S01]  /*59f0*/  @!P3 STG.E.U8 desc[UR18][R26.64+0x1], R33 ;  /* 0x000001211a00b986 */ /* 0x0003e2000c101112 */
[----:B------:R-:W-:Y:S05]  /*5a00*/  @P4 BRA `(.L_x_43) ;  /* 0x0000000000044947 */ /* 0x000fea0003800000 */
[----:B------:R0:W5:Y:S02]  /*5a10*/  LDG.E.U8 R32, desc[UR18][R28.64+0x8] ;  /* 0x000008121c207981 */ /* 0x000164000c1e1100 */
.L_x_43:
[----:B------:R-:W-:Y:S05]  /*5a20*/  BSYNC B1 ;  /* 0x0000000000017941 */ /* 0x000fea0003800000 */
.L_x_42:
        /* <DEDUP_REMOVED lines=12> */
.L_x_45:
[----:B------:R-:W-:Y:S05]  /*5af0*/  BSYNC B1 ;  /* 0x0000000000017941 */ /* 0x000fea0003800000 */
.L_x_44:
        /* <DEDUP_REMOVED lines=12> */
.L_x_47:
[----:B------:R-:W-:Y:S05]  /*5bc0*/  BSYNC B1 ;  /* 0x0000000000017941 */ /* 0x000fea0003800000 */
.L_x_46:
        /* <DEDUP_REMOVED lines=12> */
.L_x_49:
[----:B------:R-:W-:Y:S05]  /*5c90*/  BSYNC B1 ;  /* 0x0000000000017941 */ /* 0x000fea0003800000 */
.L_x_48:
        /* <DEDUP_REMOVED lines=12> */
.L_x_51:
[----:B------:R-:W-:Y:S05]  /*5d60*/  BSYNC B1 ;  /* 0x0000000000017941 */ /* 0x000fea0003800000 */
.L_x_50:
        /* <DEDUP_REMOVED lines=12> */
.L_x_53:
[----:B------:R-:W-:Y:S05]  /*5e30*/  BSYNC B1 ;  /* 0x0000000000017941 */ /* 0x000fea0003800000 */
.L_x_52:
        /* <DEDUP_REMOVED lines=12> */
.L_x_55:
[----:B------:R-:W-:Y:S05]  /*5f00*/  BSYNC B1 ;  /* 0x0000000000017941 */ /* 0x000fea0003800000 */
.L_x_54:
        /* <DEDUP_REMOVED lines=12> */
.L_x_57:
[----:B------:R-:W-:Y:S05]  /*5fd0*/  BSYNC B1 ;  /* 0x0000000000017941 */ /* 0x000fea0003800000 */
.L_x_56:
        /* <DEDUP_REMOVED lines=12> */
.L_x_59:
[----:B------:R-:W-:Y:S05]  /*60a0*/  BSYNC B1 ;  /* 0x0000000000017941 */ /* 0x000fea0003800000 */
.L_x_58:
        /* <DEDUP_REMOVED lines=12> */
.L_x_61:
[----:B------:R-:W-:Y:S05]  /*6170*/  BSYNC B1 ;  /* 0x0000000000017941 */ /* 0x000fea0003800000 */
.L_x_60:
        /* <DEDUP_REMOVED lines=12> */
.L_x_63:
[----:B------:R-:W-:Y:S05]  /*6240*/  BSYNC B1 ;  /* 0x0000000000017941 */ /* 0x000fea0003800000 */
.L_x_62:
        /* <DEDUP_REMOVED lines=12> */
.L_x_65:
[----:B------:R-:W-:Y:S05]  /*6310*/  BSYNC B1 ;  /* 0x0000000000017941 */ /* 0x000fea0003800000 */
.L_x_64:
        /* <DEDUP_REMOVED lines=12> */
.L_x_67:
[----:B------:R-:W-:Y:S05]  /*63e0*/  BSYNC B1 ;  /* 0x0000000000017941 */ /* 0x000fea0003800000 */
.L_x_66:
        /* <DEDUP_REMOVED lines=12> */
.L_x_69:
[----:B------:R-:W-:Y:S05]  /*64b0*/  BSYNC B1 ;  /* 0x0000000000017941 */ /* 0x000fea0003800000 */
.L_x_68:
        /* <DEDUP_REMOVED lines=12> */
.L_x_71:
[----:B------:R-:W-:Y:S05]  /*6580*/  BSYNC B1 ;  /* 0x0000000000017941 */ /* 0x000fea0003800000 */
.L_x_70:
        /* <DEDUP_REMOVED lines=12> */
.L_x_73:
[----:B------:R-:W-:Y:S05]  /*6650*/  BSYNC B1 ;  /* 0x0000000000017941 */ /* 0x000fea0003800000 */
.L_x_72:
        /* <DEDUP_REMOVED lines=12> */
.L_x_75:
[----:B------:R-:W-:Y:S05]  /*6720*/  BSYNC B1 ;  /* 0x0000000000017941 */ /* 0x000fea0003800000 */
.L_x_74:
        /* <DEDUP_REMOVED lines=12> */
.L_x_77:
[----:B------:R-:W-:Y:S05]  /*67f0*/  BSYNC B1 ;  /* 0x0000000000017941 */ /* 0x000fea0003800000 */
.L_x_76:
        /* <DEDUP_REMOVED lines=12> */
.L_x_79:
[----:B------:R-:W-:Y:S05]  /*68c0*/  BSYNC B1 ;  /* 0x0000000000017941 */ /* 0x000fea0003800000 */
.L_x_78:
        /* <DEDUP_REMOVED lines=12> */
.L_x_81:
[----:B------:R-:W-:Y:S05]  /*6990*/  BSYNC B1 ;  /* 0x0000000000017941 */ /* 0x000fea0003800000 */
.L_x_80:
        /* <DEDUP_REMOVED lines=12> */
.L_x_83:
[----:B------:R-:W-:Y:S05]  /*6a60*/  BSYNC B1 ;  /* 0x0000000000017941 */ /* 0x000fea0003800000 */
.L_x_82:
        /* <DEDUP_REMOVED lines=12> */
.L_x_85:
[----:B------:R-:W-:Y:S05]  /*6b30*/  BSYNC B1 ;  /* 0x0000000000017941 */ /* 0x000fea0003800000 */
.L_x_84:
        /* <DEDUP_REMOVED lines=12> */
.L_x_87:
[----:B------:R-:W-:Y:S05]  /*6c00*/  BSYNC B1 ;  /* 0x0000000000017941 */ /* 0x000fea0003800000 */
.L_x_86:
        /* <DEDUP_REMOVED lines=12> */
.L_x_89:
[----:B------:R-:W-:Y:S05]  /*6cd0*/  BSYNC B1 ;  /* 0x0000000000017941 */ /* 0x000fea0003800000 */
.L_x_88:
        /* <DEDUP_REMOVED lines=12> */
.L_x_91:
[----:B------:R-:W-:Y:S05]  /*6da0*/  BSYNC B1 ;  /* 0x0000000000017941 */ /* 0x000fea0003800000 */
.L_x_90:
        /* <DEDUP_REMOVED lines=12> */
.L_x_93:
[----:B------:R-:W-:Y:S05]  /*6e70*/  BSYNC B1 ;  /* 0x0000000000017941 */ /* 0x000fea0003800000 */
.L_x_92:
        /* <DEDUP_REMOVED lines=12> */
.L_x_95:
[----:B------:R-:W-:Y:S05]  /*6f40*/  BSYNC B1 ;  /* 0x0000000000017941 */ /* 0x000fea0003800000 */
.L_x_94:
        /* <DEDUP_REMOVED lines=12> */
.L_x_97:
[----:B------:R-:W-:Y:S05]  /*7010*/  BSYNC B1 ;  /* 0x0000000000017941 */ /* 0x000fea0003800000 */
.L_x_96:
        /* <DEDUP_REMOVED lines=12> */
.L_x_99:
[----:B------:R-:W-:Y:S05]  /*70e0*/  BSYNC B1 ;  /* 0x0000000000017941 */ /* 0x000fea0003800000 */
.L_x_98:
        /* <DEDUP_REMOVED lines=12> */
.L_x_101:
[----:B------:R-:W-:Y:S05]  /*71b0*/  BSYNC B1 ;  /* 0x0000000000017941 */ /* 0x000fea0003800000 */
.L_x_100:
        /* <DEDUP_REMOVED lines=12> */
.L_x_103:
[----:B------:R-:W-:Y:S05]  /*7280*/  BSYNC B1 ;  /* 0x0000000000017941 */ /* 0x000fea0003800000 */
.L_x_102:
        /* <DEDUP_REMOVED lines=12> */
.L_x_105:
[----:B------:R-:W-:Y:S05]  /*7350*/  BSYNC B1 ;  /* 0x0000000000017941 */ /* 0x000fea0003800000 */
.L_x_104:
        /* <DEDUP_REMOVED lines=12> */
.L_x_107:
[----:B------:R-:W-:Y:S05]  /*7420*/  BSYNC B1 ;  /* 0x0000000000017941 */ /* 0x000fea0003800000 */
.L_x_106:
        /* <DEDUP_REMOVED lines=12> */
.L_x_109:
[----:B------:R-:W-:Y:S05]  /*74f0*/  BSYNC B1 ;  /* 0x0000000000017941 */ /* 0x000fea0003800000 */
.L_x_108:
        /* <DEDUP_REMOVED lines=12> */
.L_x_111:
[----:B------:R-:W-:Y:S05]  /*75c0*/  BSYNC B1 ;  /* 0x0000000000017941 */ /* 0x000fea0003800000 */
.L_x_110:
        /* <DEDUP_REMOVED lines=12> */
.L_x_113:
[----:B------:R-:W-:Y:S05]  /*7690*/  BSYNC B1 ;  /* 0x0000000000017941 */ /* 0x000fea0003800000 */
.L_x_112:
        /* <DEDUP_REMOVED lines=12> */
.L_x_115:
[----:B------:R-:W-:Y:S05]  /*7760*/  BSYNC B1 ;  /* 0x0000000000017941 */ /* 0x000fea0003800000 */
.L_x_114:
        /* <DEDUP_REMOVED lines=12> */
.L_x_117:
[----:B------:R-:W-:Y:S05]  /*7830*/  BSYNC B1 ;  /* 0x0000000000017941 */ /* 0x000fea0003800000 */
.L_x_116:
        /* <DEDUP_REMOVED lines=12> */
.L_x_119:
[----:B------:R-:W-:Y:S05]  /*7900*/  BSYNC B1 ;  /* 0x0000000000017941 */ /* 0x000fea0003800000 */
.L_x_118:
        /* <DEDUP_REMOVED lines=12> */
.L_x_121:
[----:B------:R-:W-:Y:S05]  /*79d0*/  BSYNC B1 ;  /* 0x0000000000017941 */ /* 0x000fea0003800000 */
.L_x_120:
        /* <DEDUP_REMOVED lines=12> */
.L_x_123:
[----:B------:R-:W-:Y:S05]  /*7aa0*/  BSYNC B1 ;  /* 0x0000000000017941 */ /* 0x000fea0003800000 */
.L_x_122:
        /* <DEDUP_REMOVED lines=12> */
.L_x_125:
[----:B------:R-:W-:Y:S05]  /*7b70*/  BSYNC B1 ;  /* 0x0000000000017941 */ /* 0x000fea0003800000 */
.L_x_124:
        /* <DEDUP_REMOVED lines=12> */
.L_x_127:
[----:B------:R-:W-:Y:S05]  /*7c40*/  BSYNC B1 ;  /* 0x0000000000017941 */ /* 0x000fea0003800000 */
.L_x_126:
        /* <DEDUP_REMOVED lines=12> */
.L_x_129:
[----:B------:R-:W-:Y:S05]  /*7d10*/  BSYNC B1 ;  /* 0x0000000000017941 */ /* 0x000fea0003800000 */
.L_x_128:
        /* <DEDUP_REMOVED lines=12> */
.L_x_131:
[----:B------:R-:W-:Y:S05]  /*7de0*/  BSYNC B1 ;  /* 0x0000000000017941 */ /* 0x000fea0003800000 */
.L_x_130:
        /* <DEDUP_REMOVED lines=12> */
.L_x_133:
[----:B------:R-:W-:Y:S05]  /*7eb0*/  BSYNC B1 ;  /* 0x0000000000017941 */ /* 0x000fea0003800000 */
.L_x_132:
        /* <DEDUP_REMOVED lines=12> */
.L_x_135:
[----:B------:R-:W-:Y:S05]  /*7f80*/  BSYNC B1 ;  /* 0x0000000000017941 */ /* 0x000fea0003800000 */
.L_x_134:
        /* <DEDUP_REMOVED lines=12> */
.L_x_137:
[----:B------:R-:W-:Y:S05]  /*8050*/  BSYNC B1 ;  /* 0x0000000000017941 */ /* 0x000fea0003800000 */
.L_x_136:
        /* <DEDUP_REMOVED lines=12> */
.L_x_139:
[----:B------:R-:W-:Y:S05]  /*8120*/  BSYNC B1 ;  /* 0x0000000000017941 */ /* 0x000fea0003800000 */
.L_x_138:
        /* <DEDUP_REMOVED lines=12> */
.L_x_141:
[----:B------:R-:W-:Y:S05]  /*81f0*/  BSYNC B1 ;  /* 0x0000000000017941 */ /* 0x000fea0003800000 */
.L_x_140:
        /* <DEDUP_REMOVED lines=12> */
.L_x_143:
[----:B------:R-:W-:Y:S05]  /*82c0*/  BSYNC B1 ;  /* 0x0000000000017941 */ /* 0x000fea0003800000 */
.L_x_142:
        /* <DEDUP_REMOVED lines=12> */
.L_x_145:
[----:B------:R-:W-:Y:S05]  /*8390*/  BSYNC B1 ;  /* 0x0000000000017941 */ /* 0x000fea0003800000 */
.L_x_144:
        /* <DEDUP_REMOVED lines=12> */
.L_x_147:
[----:B------:R-:W-:Y:S05]  /*8460*/  BSYNC B1 ;  /* 0x0000000000017941 */ /* 0x000fea0003800000 */
.L_x_146:
        /* <DEDUP_REMOVED lines=12> */
.L_x_149:
[----:B------:R-:W-:Y:S05]  /*8530*/  BSYNC B1 ;  /* 0x0000000000017941 */ /* 0x000fea0003800000 */
.L_x_148:
        /* <DEDUP_REMOVED lines=12> */
.L_x_151:
[----:B------:R-:W-:Y:S05]  /*8600*/  BSYNC B1 ;  /* 0x0000000000017941 */ /* 0x000fea0003800000 */
.L_x_150:
        /* <DEDUP_REMOVED lines=12> */
.L_x_153:
[----:B------:R-:W-:Y:S05]  /*86d0*/  BSYNC B1 ;  /* 0x0000000000017941 */ /* 0x000fea0003800000 */
.L_x_152:
        /* <DEDUP_REMOVED lines=12> */
.L_x_155:
[----:B------:R-:W-:Y:S05]  /*87a0*/  BSYNC B1 ;  /* 0x0000000000017941 */ /* 0x000fea0003800000 */
.L_x_154:
        /* <DEDUP_REMOVED lines=12> */
.L_x_157:
[----:B------:R-:W-:Y:S05]  /*8870*/  BSYNC B1 ;  /* 0x0000000000017941 */ /* 0x000fea0003800000 */
.L_x_156:
        /* <DEDUP_REMOVED lines=12> */
.L_x_159:
[----:B------:R-:W-:Y:S05]  /*8940*/  BSYNC B1 ;  /* 0x0000000000017941 */ /* 0x000fea0003800000 */
.L_x_158:
        /* <DEDUP_REMOVED lines=12> */
.L_x_161:
[----:B------:R-:W-:Y:S05]  /*8a10*/  BSYNC B1 ;  /* 0x0000000000017941 */ /* 0x000fea0003800000 */
.L_x_160:
        /* <DEDUP_REMOVED lines=12> */
.L_x_163:
[----:B------:R-:W-:Y:S05]  /*8ae0*/  BSYNC B1 ;  /* 0x0000000000017941 */ /* 0x000fea0003800000 */
.L_x_162:
        /* <DEDUP_REMOVED lines=12> */
.L_x_165:
[----:B------:R-:W-:Y:S05]  /*8bb0*/  BSYNC B1 ;  /* 0x0000000000017941 */ /* 0x000fea0003800000 */
.L_x_164:
        /* <DEDUP_REMOVED lines=12> */
.L_x_167:
[----:B------:R-:W-:Y:S05]  /*8c80*/  BSYNC B1 ;  /* 0x0000000000017941 */ /* 0x000fea0003800000 */
.L_x_166:
        /* <DEDUP_REMOVED lines=12> */
.L_x_169:
[----:B------:R-:W-:Y:S05]  /*8d50*/  BSYNC B1 ;  /* 0x0000000000017941 */ /* 0x000fea0003800000 */
.L_x_168:
        /* <DEDUP_REMOVED lines=12> */
.L_x_171:
[----:B------:R-:W-:Y:S05]  /*8e20*/  BSYNC B1 ;  /* 0x0000000000017941 */ /* 0x000fea0003800000 */
.L_x_170:
        /* <DEDUP_REMOVED lines=12> */
.L_x_173:
[----:B------:R-:W-:Y:S05]  /*8ef0*/  BSYNC B1 ;  /* 0x0000000000017941 */ /* 0x000fea0003800000 */
.L_x_172:
        /* <DEDUP_REMOVED lines=12> */
.L_x_175:
[----:B------:R-:W-:Y:S05]  /*8fc0*/  BSYNC B1 ;  /* 0x0000000000017941 */ /* 0x000fea0003800000 */
.L_x_174:
        /* <DEDUP_REMOVED lines=12> */
.L_x_177:
[----:B------:R-:W-:Y:S05]  /*9090*/  BSYNC B1 ;  /* 0x0000000000017941 */ /* 0x000fea0003800000 */
.L_x_176:
        /* <DEDUP_REMOVED lines=12> */
.L_x_179:
[----:B------:R-:W-:Y:S05]  /*9160*/  BSYNC B1 ;  /* 0x0000000000017941 */ /* 0x000fea0003800000 */
.L_x_178:
        /* <DEDUP_REMOVED lines=12> */
.L_x_181:
[----:B------:R-:W-:Y:S05]  /*9230*/  BSYNC B1 ;  /* 0x0000000000017941 */ /* 0x000fea0003800000 */
.L_x_180:
        /* <DEDUP_REMOVED lines=12> */
.L_x_183:
[----:B------:R-:W-:Y:S05]  /*9300*/  BSYNC B1 ;  /* 0x0000000000017941 */ /* 0x000fea0003800000 */
.L_x_182:
        /* <DEDUP_REMOVED lines=12> */
.L_x_185:
[----:B------:R-:W-:Y:S05]  /*93d0*/  BSYNC B1 ;  /* 0x0000000000017941 */ /* 0x000fea0003800000 */
.L_x_184:
[----:B-----5:R-:W-:Y:S01]  /*93e0*/  LOP3.LUT R32, R32, 0xff, RZ, 0xc0, !PT ;  /* 0x000000ff20207812 */ /* 0x020fe200078ec0ff */
[----:B------:R-:W-:Y:S01]  /*93f0*/  BSSY B1, `(.L_x_186) ;  /* 0x000000b000017945 */ /* 0x000fe20003800000 */
[----:B------:R-:W-:Y:S02]  /*9400*/  ISETP.LT.OR P4, PT, R35, 0x99, !P0 ;  /* 0x000000992300780c */ /* 0x000fe40004781670 */
[----:B------:R-:W-:-:S05]  /*9410*/  F2FP.F16.E4M3.UNPACK_B R32, R32 ;  /* 0x00000020ff20723e */ /* 0x000fca00020006ff */
[----:B------:R-:W-:-:S05]  /*9420*/  HADD2.F32 R32, -RZ, R32.H0_H0 ;  /* 0x20000020ff207230 */ /* 0x000fca0000004100 */
[----:B------:R-:W-:-:S04]  /*9430*/  FMUL R32, R32, UR21 ;  /* 0x0000001520207c20 */ /* 0x000fc80008400000 */
[----:B------:R-:W-:Y:S01]  /*9440*/  FFMA R32, R23, UR20, R32 ;  /* 0x0000001417207c23 */ /* 0x000fe20008000020 */
[----:B------:R-:W-:-:S04]  /*9450*/  PRMT R23, RZ, 0x7610, R23 ;  /* 0x00007610ff177816 */ /* 0x000fc80000000017 */
[----:B-1----:R-:W-:-:S05]  /*9460*/  F2FP.SATFINITE.E4M3.F32.PACK_AB_MERGE_C R33, RZ, R32, RZ ;  /* 0x00000020ff21723e */ /* 0x002fca00048070ff */
[----:B------:R1:W-:Y:S01]  /*9470*/  @!P3 STG.E.U8 desc[UR18][R26.64+0x91], R33 ;  /* 0x000091211a00b986 */ /* 0x0003e2000c101112 */
[----:B------:R-:W-:Y:S05]  /*9480*/  @P4 BRA `(.L_x_187) ;  /* 0x0000000000044947 */ /* 0x000fea0003800000 */
[----:B------:R0:W5:Y:S02]  /*9490*/  LDG.E.U8 R23, desc[UR18][R28.64+0x98] ;  /* 0x000098121c177981 */ /* 0x000164000c1e1100 */
.L_x_187:
[----:B------:R-:W-:Y:S05]  /*94a0*/  BSYNC B1 ;  /* 0x0000000000017941 */ /* 0x000fea0003800000 */
.L_x_186:
        /* <DEDUP_REMOVED lines=8> */
[----:B------:R-:W-:-:S05]  /*9530*/  F2FP.SATFINITE.E4M3.F32.PACK_AB_MERGE_C R23, RZ, R23, RZ ;  /* 0x00000017ff17723e */ /* 0x000fca00048070ff */
[----:B------:R0:W-:Y:S01]  /*9540*/  @!P4 STG.E.U8 desc[UR18][R24.64+0x98], R23 ;  /* 0x000098171800c986 */ /* 0x0001e2000c101112 */
[----:B------:R-:W-:Y:S05]  /*9550*/  @P3 BRA `(.L_x_189) ;  /* 0x0000000000043947 */ /* 0x000fea0003800000 */
[----:B------:R0:W5:Y:S02]  /*9560*/  LDG.E.U8 R22, desc[UR18][R28.64+0x99] ;  /* 0x000099121c167981 */ /* 0x000164000c1e1100 */
.L_x_189:
[----:B------:R-:W-:Y:S05]  /*9570*/  BSYNC B1 ;  /* 0x0000000000017941 */ /* 0x000fea0003800000 */
.L_x_188:
        /* <DEDUP_REMOVED lines=8> */
[----:B0-----:R-:W-:-:S05]  /*9600*/  F2FP.SATFINITE.E4M3.F32.PACK_AB_MERGE_C R23, RZ, R22, RZ ;  /* 0x00000016ff17723e */ /* 0x001fca00048070ff */
[----:B------:R0:W-:Y:S01]  /*9610*/  @!P3 STG.E.U8 desc[UR18][R24.64+0x99], R23 ;  /* 0x000099171800b986 */ /* 0x0001e2000c101112 */
[----:B------:R-:W-:Y:S05]  /*9620*/  @P4 BRA `(.L_x_191) ;  /* 0x0000000000044947 */ /* 0x000fea0003800000 */
[----:B------:R0:W5:Y:S02]  /*9630*/  LDG.E.U8 R21, desc[UR18][R30.64+0x98] ;  /* 0x000098121e157981 */ /* 0x000164000c1e1100 */
.L_x_191:
[----:B------:R-:W-:Y:S05]  /*9640*/  BSYNC B1 ;  /* 0x0000000000017941 */ /* 0x000fea0003800000 */
.L_x_190:
        /* <DEDUP_REMOVED lines=12> */
.L_x_193:
[----:B------:R-:W-:Y:S05]  /*9710*/  BSYNC B1 ;  /* 0x0000000000017941 */ /* 0x000fea0003800000 */
.L_x_192:
        /* <DEDUP_REMOVED lines=12> */
.L_x_195:
[----:B------:R-:W-:Y:S05]  /*97e0*/  BSYNC B1 ;  /* 0x0000000000017941 */ /* 0x000fea0003800000 */
.L_x_194:
        /* <DEDUP_REMOVED lines=12> */
.L_x_197:
[----:B------:R-:W-:Y:S05]  /*98b0*/  BSYNC B1 ;  /* 0x0000000000017941 */ /* 0x000fea0003800000 */
.L_x_196:
        /* <DEDUP_REMOVED lines=12> */
.L_x_199:
[----:B------:R-:W-:Y:S05]  /*9980*/  BSYNC B1 ;  /* 0x0000000000017941 */ /* 0x000fea0003800000 */
.L_x_198:
        /* <DEDUP_REMOVED lines=12> */
.L_x_201:
[----:B------:R-:W-:Y:S05]  /*9a50*/  BSYNC B1 ;  /* 0x0000000000017941 */ /* 0x000fea0003800000 */
.L_x_200:
        /* <DEDUP_REMOVED lines=12> */
.L_x_203:
[----:B------:R-:W-:Y:S05]  /*9b20*/  BSYNC B1 ;  /* 0x0000000000017941 */ /* 0x000fea0003800000 */
.L_x_202:
        /* <DEDUP_REMOVED lines=12> */
.L_x_205:
[----:B------:R-:W-:Y:S05]  /*9bf0*/  BSYNC B1 ;  /* 0x0000000000017941 */ /* 0x000fea0003800000 */
.L_x_204:
        /* <DEDUP_REMOVED lines=12> */
.L_x_207:
[----:B------:R-:W-:Y:S05]  /*9cc0*/  BSYNC B1 ;  /* 0x0000000000017941 */ /* 0x000fea0003800000 */
.L_x_206:
        /* <DEDUP_REMOVED lines=12> */
.L_x_209:
[----:B------:R-:W-:Y:S05]  /*9d90*/  BSYNC B1 ;  /* 0x0000000000017941 */ /* 0x000fea0003800000 */
.L_x_208:
        /* <DEDUP_REMOVED lines=12> */
.L_x_211:
[----:B------:R-:W-:Y:S05]  /*9e60*/  BSYNC B1 ;  /* 0x0000000000017941 */ /* 0x000fea0003800000 */
.L_x_210:
        /* <DEDUP_REMOVED lines=12> */
.L_x_213:
[----:B------:R-:W-:Y:S05]  /*9f30*/  BSYNC B1 ;  /* 0x0000000000017941 */ /* 0x000fea0003800000 */
.L_x_212:
        /* <DEDUP_REMOVED lines=12> */
.L_x_215:
[----:B------:R-:W-:Y:S05]  /*a000*/  BSYNC B1 ;  /* 0x0000000000017941 */ /* 0x000fea0003800000 */
.L_x_214:
        /* <DEDUP_REMOVED lines=12> */
.L_x_217:
[----:B------:R-:W-:Y:S05]  /*a0d0*/  BSYNC B1 ;  /* 0x0000000000017941 */ /* 0x000fea0003800000 */
.L_x_216:
        /* <DEDUP_REMOVED lines=12> */
.L_x_219:
[----:B------:R-:W-:Y:S05]  /*a1a0*/  BSYNC B1 ;  /* 0x0000000000017941 */ /* 0x000fea0003800000 */
.L_x_218:
        /* <DEDUP_REMOVED lines=12> */
.L_x_221:
[----:B------:R-:W-:Y:S05]  /*a270*/  BSYNC B1 ;  /* 0x0000000000017941 */ /* 0x000fea0003800000 */
.L_x_220:
        /* <DEDUP_REMOVED lines=12> */
.L_x_223:
[----:B------:R-:W-:Y:S05]  /*a340*/  BSYNC B1 ;  /* 0x0000000000017941 */ /* 0x000fea0003800000 */
.L_x_222:
        /* <DEDUP_REMOVED lines=12> */
.L_x_225:
[----:B------:R-:W-:Y:S05]  /*a410*/  BSYNC B1 ;  /* 0x0000000000017941 */ /* 0x000fea0003800000 */
.L_x_224:
        /* <DEDUP_REMOVED lines=12> */
.L_x_227:
[----:B------:R-:W-:Y:S05]  /*a4e0*/  BSYNC B1 ;  /* 0x0000000000017941 */ /* 0x000fea0003800000 */
.L_x_226:
        /* <DEDUP_REMOVED lines=12> */
.L_x_229:
[----:B------:R-:W-:Y:S05]  /*a5b0*/  BSYNC B1 ;  /* 0x0000000000017941 */ /* 0x000fea0003800000 */
.L_x_228:
[----:B-----5:R-:W-:Y:S01]  /*a5c0*/  LOP3.LUT R2, R2, 0xff, RZ, 0xc0, !PT ;  /* 0x000000ff02027812 */ /* 0x020fe200078ec0ff */
[----:B------:R-:W-:Y:S01]  /*a5d0*/  BSSY B1, `(.L_x_230) ;  /* 0x000000b000017945 */ /* 0x000fe20003800000 */
[----:B------:R-:W-:Y:S02]  /*a5e0*/  ISETP.LT.OR P4, PT, R35, 0xc1, !P1 ;  /* 0x000000c12300780c */ /* 0x000fe40004f81670 */
[----:B------:R-:W-:-:S05]  /*a5f0*/  F2FP.F16.E4M3.UNPACK_B R2, R2 ;  /* 0x00000002ff02723e */ /* 0x000fca00020006ff */
[----:B------:R-:W-:-:S05]  /*a600*/  HADD2.F32 R2, -RZ, R2.H0_H0 ;  /* 0x20000002ff027230 */ /* 0x000fca0000004100 */
[----:B0-----:R-:W-:-:S04]  /*a610*/  FMUL R3, R2, UR21 ;  /* 0x0000001502037c20 */ /* 0x001fc80008400000 */
[----:B------:R-:W-:Y:S01]  /*a620*/  FFMA R3, R0, UR20, R3 ;  /* 0x0000001400037c23 */ /* 0x000fe20008000003 */
[----:B------:R-:W-:-:S04]  /*a630*/  PRMT R0, RZ, 0x7610, R0 ;  /* 0x00007610ff007816 */ /* 0x000fc80000000000 */
[----:B------:R-:W-:-:S05]  /*a640*/  F2FP.SATFINITE.E4M3.F32.PACK_AB_MERGE_C R3, RZ, R3, RZ ;  /* 0x00000003ff03723e */ /* 0x000fca00048070ff */
[----:B------:R0:W-:Y:S01]  /*a650*/  @!P3 STG.E.U8 desc[UR18][R24.64+0xc1], R3 ;  /* 0x0000c1031800b986 */ /* 0x0001e2000c101112 */
[----:B------:R-:W-:Y:S05]  /*a660*/  @P4 BRA `(.L_x_231) ;  /* 0x0000000000044947 */ /* 0x000fea0003800000 */
[----:B------:R0:W5:Y:S02]  /*a670*/  LDG.E.U8 R0, desc[UR18][R30.64+0xc0] ;  /* 0x0000c0121e007981 */ /* 0x000164000c1e1100 */
.L_x_231:
[----:B------:R-:W-:Y:S05]  /*a680*/  BSYNC B1 ;  /* 0x0000000000017941 */ /* 0x000fea0003800000 */
.L_x_230:
[----:B------:R-:W2:Y:S01]  /*a690*/  LDL.LU R2, [R1] ;  /* 0x0000000001027983 */ /* 0x000ea20000300800 */
[----:B-----5:R-:W-:Y:S01]  /*a6a0*/  LOP3.LUT R0, R0, 0xff, RZ, 0xc0, !PT ;  /* 0x000000ff00007812 */ /* 0x020fe200078ec0ff */
[----:B------:R-:W-:Y:S01]  /*a6b0*/  BSSY B1, `(.L_x_232) ;  /* 0x000000b000017945 */ /* 0x000fe20003800000 */
[----:B------:R-:W-:Y:S02]  /*a6c0*/  ISETP.LT.OR P3, PT, R35, 0xc2, !P1 ;  /* 0x000000c22300780c */ /* 0x000fe40004f61670 */
[----:B------:R-:W-:-:S05]  /*a6d0*/  F2FP.F16.E4M3.UNPACK_B R0, R0 ;  /* 0x00000000ff00723e */ /* 0x000fca00020006ff */
[----:B------:R-:W-:-:S05]  /*a6e0*/  HADD2.F32 R0, -RZ, R0.H0_H0 ;  /* 0x20000000ff007230 */ /* 0x000fca0000004100 */
[----:B------:R-:W-:-:S04]  /*a6f0*/  FMUL R0, R0, UR21 ;  /* 0x0000001500007c20 */ /* 0x000fc80008400000 */
[----:B--2---:R-:W-:-:S05]  /*a700*/  FFMA R0, R2, UR20, R0 ;  /* 0x0000001402007c23 */ /* 0x004fca0008000000 */
[----:B0-----:R-:W-:Y:S02]  /*a710*/  F2FP.SATFINITE.E4M3.F32.PACK_AB_MERGE_C R3, RZ, R0, RZ ;  /* 0x00000000ff03723e */ /* 0x001fe400048070ff */
[----:B------:R-:W-:-:S03]  /*a720*/  PRMT R0, RZ, 0x7610, R0 ;  /* 0x00007610ff007816 */ /* 0x000fc60000000000 */
[----:B------:R0:W-:Y:S01]  /*a730*/  @!P4 STG.E.U8 desc[UR18][R26.64+0xc0], R3 ;  /* 0x0000c0031a00c986 */ /* 0x0001e2000c101112 */
[----:B------:R-:W-:Y:S05]  /*a740*/  @P3 BRA `(.L_x_233) ;  /* 0x0000000000043947 */ /* 0x000fea0003800000 */
[----:B------:R2:W5:Y:S02]  /*a750*/  LDG.E.U8 R0, desc[UR18][R30.64+0xc1] ;  /* 0x0000c1121e007981 */ /* 0x000564000c1e1100 */
.L_x_233:
[----:B------:R-:W-:Y:S05]  /*a760*/  BSYNC B1 ;  /* 0x0000000000017941 */ /* 0x000fea0003800000 */
.L_x_232:
[----:B------:R-:W3:Y:S01]  /*a770*/  LDL.LU R2, [R1+0x4] ;  /* 0x0000040001027983 */ /* 0x000ee20000300800 */
[----:B-----5:R-:W-:Y:S01]  /*a780*/  LOP3.LUT R0, R0, 0xff, RZ, 0xc0, !PT ;  /* 0x000000ff00007812 */ /* 0x020fe200078ec0ff */
[----:B------:R-:W-:Y:S01]  /*a790*/  BSSY B1, `(.L_x_234) ;  /* 0x000000b000017945 */ /* 0x000fe20003800000 */
[----:B------:R-:W-:Y:S02]  /*a7a0*/  ISETP.LT.OR P4, PT, R35, 0xc9, !P0 ;  /* 0x000000c92300780c */ /* 0x000fe40004781670 */
[----:B------:R-:W-:-:S05]  /*a7b0*/  F2FP.F16.E4M3.UNPACK_B R0, R0 ;  /* 0x00000000ff00723e */ /* 0x000fca00020006ff */
[----:B------:R-:W-:-:S05]  /*a7c0*/  HADD2.F32 R0, -RZ, R0.H0_H0 ;  /* 0x20000000ff007230 */ /* 0x000fca0000004100 */
[----:B------:R-:W-:-:S04]  /*a7d0*/  FMUL R0, R0, UR21 ;  /* 0x0000001500007c20 */ /* 0x000fc80008400000 */
[----:B---3--:R-:W-:-:S05]  /*a7e0*/  FFMA R0, R2, UR20, R0 ;  /* 0x0000001402007c23 */ /* 0x008fca0008000000 */
[----:B0-----:R-:W-:Y:S02]  /*a7f0*/  F2FP.SATFINITE.E4M3.F32.PACK_AB_MERGE_C R3, RZ, R0, RZ ;  /* 0x00000000ff03723e */ /* 0x001fe400048070ff */
[----:B------:R-:W-:-:S03]  /*a800*/  PRMT R0, RZ, 0x7610, R0 ;  /* 0x00007610ff007816 */ /* 0x000fc60000000000 */
[----:B------:R0:W-:Y:S01]  /*a810*/  @!P3 STG.E.U8 desc[UR18][R26.64+0xc1], R3 ;  /* 0x0000c1031a00b986 */ /* 0x0001e2000c101112 */
[----:B------:R-:W-:Y:S05]  /*a820*/  @P4 BRA `(.L_x_235) ;  /* 0x0000000000044947 */ /* 0x000fea0003800000 */
[----:B------:R3:W5:Y:S02]  /*a830*/  LDG.E.U8 R0, desc[UR18][R28.64+0xc8] ;  /* 0x0000c8121c007981 */ /* 0x000764000c1e1100 */
.L_x_235:
[----:B------:R-:W-:Y:S05]  /*a840*/  BSYNC B1 ;  /* 0x0000000000017941 */ /* 0x000fea0003800000 */
.L_x_234:
[----:B------:R-:W2:Y:S01]  /*a850*/  LDL.LU R2, [R1+0x8] ;  /* 0x0000080001027983 */ /* 0x000ea20000300800 */
        /* <DEDUP_REMOVED lines=12> */
.L_x_237:
[----:B------:R-:W-:Y:S05]  /*a920*/  BSYNC B1 ;  /* 0x0000000000017941 */ /* 0x000fea0003800000 */
.L_x_236:
        /* <DEDUP_REMOVED lines=13> */
.L_x_239:
[----:B------:R-:W-:Y:S05]  /*aa00*/  BSYNC B1 ;  /* 0x0000000000017941 */ /* 0x000fea0003800000 */
.L_x_238:
        /* <DEDUP_REMOVED lines=13> */
.L_x_241:
[----:B------:R-:W-:Y:S05]  /*aae0*/  BSYNC B1 ;  /* 0x0000000000017941 */ /* 0x000fea0003800000 */
.L_x_240:
        /* <DEDUP_REMOVED lines=13> */
.L_x_243:
[----:B------:R-:W-:Y:S05]  /*abc0*/  BSYNC B1 ;  /* 0x0000000000017941 */ /* 0x000fea0003800000 */
.L_x_242:
        /* <DEDUP_REMOVED lines=13> */
.L_x_245:
[----:B------:R-:W-:Y:S05]  /*aca0*/  BSYNC B1 ;  /* 0x0000000000017941 */ /* 0x000fea0003800000 */
.L_x_244:
        /* <DEDUP_REMOVED lines=13> */
.L_x_247:
[----:B------:R-:W-:Y:S05]  /*ad80*/  BSYNC B1 ;  /* 0x0000000000017941 */ /* 0x000fea0003800000 */
.L_x_246:
        /* <DEDUP_REMOVED lines=13> */
.L_x_249:
[----:B------:R-:W-:Y:S05]  /*ae60*/  BSYNC B1 ;  /* 0x0000000000017941 */ /* 0x000fea0003800000 */
.L_x_248:
        /* <DEDUP_REMOVED lines=13> */
.L_x_251:
[----:B------:R-:W-:Y:S05]  /*af40*/  BSYNC B1 ;  /* 0x0000000000017941 */ /* 0x000fea0003800000 */
.L_x_250:
        /* <DEDUP_REMOVED lines=13> */
.L_x_253:
[----:B------:R-:W-:Y:S05]  /*b020*/  BSYNC B1 ;  /* 0x0000000000017941 */ /* 0x000fea0003800000 */
.L_x_252:
        /* <DEDUP_REMOVED lines=13> */
.L_x_255:
[----:B------:R-:W-:Y:S05]  /*b100*/  BSYNC B1 ;  /* 0x0000000000017941 */ /* 0x000fea0003800000 */
.L_x_254:
        /* <DEDUP_REMOVED lines=13> */
.L_x_257:
[----:B------:R-:W-:Y:S05]  /*b1e0*/  BSYNC B1 ;  /* 0x0000000000017941 */ /* 0x000fea0003800000 */
.L_x_256:
        /* <DEDUP_REMOVED lines=13> */
.L_x_259:
[----:B------:R-:W-:Y:S05]  /*b2c0*/  BSYNC B1 ;  /* 0x0000000000017941 */ /* 0x000fea0003800000 */
.L_x_258:
        /* <DEDUP_REMOVED lines=13> */
.L_x_261:
[----:B------:R-:W-:Y:S05]  /*b3a0*/  BSYNC B1 ;  /* 0x0000000000017941 */ /* 0x000fea0003800000 */
.L_x_260:
        /* <DEDUP_REMOVED lines=13> */
.L_x_263:
[----:B------:R-:W-:Y:S05]  /*b480*/  BSYNC B1 ;  /* 0x0000000000017941 */ /* 0x000fea0003800000 */
.L_x_262:
        /* <DEDUP_REMOVED lines=13> */
.L_x_265:
[----:B------:R-:W-:Y:S05]  /*b560*/  BSYNC B1 ;  /* 0x0000000000017941 */ /* 0x000fea0003800000 */
.L_x_264:
        /* <DEDUP_REMOVED lines=13> */
.L_x_267:
[----:B------:R-:W-:Y:S05]  /*b640*/  BSYNC B1 ;  /* 0x0000000000017941 */ /* 0x000fea0003800000 */
.L_x_266:
        /* <DEDUP_REMOVED lines=13> */
.L_x_269:
[----:B------:R-:W-:Y:S05]  /*b720*/  BSYNC B1 ;  /* 0x0000000000017941 */ /* 0x000fea0003800000 */
.L_x_268:
        /* <DEDUP_REMOVED lines=13> */
.L_x_271:
[----:B------:R-:W-:Y:S05]  /*b800*/  BSYNC B1 ;  /* 0x0000000000017941 */ /* 0x000fea0003800000 */
.L_x_270:
        /* <DEDUP_REMOVED lines=13> */
.L_x_273:
[----:B------:R-:W-:Y:S05]  /*b8e0*/  BSYNC B1 ;  /* 0x0000000000017941 */ /* 0x000fea0003800000 */
.L_x_272:
        /* <DEDUP_REMOVED lines=13> */
.L_x_275:
[----:B------:R-:W-:Y:S05]  /*b9c0*/  BSYNC B1 ;  /* 0x0000000000017941 */ /* 0x000fea0003800000 */
.L_x_274:
        /* <DEDUP_REMOVED lines=13> */
.L_x_277:
[----:B------:R-:W-:Y:S05]  /*baa0*/  BSYNC B1 ;  /* 0x0000000000017941 */ /* 0x000fea0003800000 */
.L_x_276:
        /* <DEDUP_REMOVED lines=13> */
.L_x_279:
[----:B------:R-:W-:Y:S05]  /*bb80*/  BSYNC B1 ;  /* 0x0000000000017941 */ /* 0x000fea0003800000 */
.L_x_278:
        /* <DEDUP_REMOVED lines=13> */
.L_x_281:
[----:B------:R-:W-:Y:S05]  /*bc60*/  BSYNC B1 ;  /* 0x0000000000017941 */ /* 0x000fea0003800000 */
.L_x_280:
        /* <DEDUP_REMOVED lines=13> */
.L_x_283:
[----:B------:R-:W-:Y:S05]  /*bd40*/  BSYNC B1 ;  /* 0x0000000000017941 */ /* 0x000fea0003800000 */
.L_x_282:
        /* <DEDUP_REMOVED lines=13> */
.L_x_285:
[----:B------:R-:W-:Y:S05]  /*be20*/  BSYNC B1 ;  /* 0x0000000000017941 */ /* 0x000fea0003800000 */
.L_x_284:
        /* <DEDUP_REMOVED lines=13> */
.L_x_287:
[----:B------:R-:W-:Y:S05]  /*bf00*/  BSYNC B1 ;  /* 0x0000000000017941 */ /* 0x000fea0003800000 */
.L_x_286:
        /* <DEDUP_REMOVED lines=13> */
.L_x_289:
[----:B------:R-:W-:Y:S05]  /*bfe0*/  BSYNC B1 ;  /* 0x0000000000017941 */ /* 0x000fea0003800000 */
.L_x_288:
[----:B------:R-:W-:Y:S05]  /*bff0*/  @P1 BRA `(.L_x_290) ;  /* 0x0000002000a41947 */ /* 0x000fea0003800000 */
[----:B------:R-:W2:Y:S01]  /*c000*/  LDL.LU R2, [R1+0x74] ;  /* 0x0000740001027983 */ /* 0x000ea20000300800 */
[----:B-----5:R-:W-:-:S04]  /*c010*/  LOP3.LUT R0, R0, 0xff, RZ, 0xc0, !PT ;  /* 0x000000ff00007812 */ /* 0x020fc800078ec0ff */
[----:B------:R-:W-:-:S05]  /*c020*/  F2FP.F16.E4M3.UNPACK_B R0, R0 ;  /* 0x00000000ff00723e */ /* 0x000fca00020006ff */
[----:B------:R-:W-:-:S05]  /*c030*/  HADD2.F32 R0, -RZ, R0.H0_H0 ;  /* 0x20000000ff007230 */ /* 0x000fca0000004100 */
[----:B------:R-:W-:-:S04]  /*c040*/  FMUL R0, R0, UR21 ;  /* 0x0000001500007c20 */ /* 0x000fc80008400000 */
[----:B--2---:R-:W-:-:S05]  /*c050*/  FFMA R0, R2, UR20, R0 ;  /* 0x0000001402007c23 */ /* 0x004fca0008000000 */
[----:B0-----:R-:W-:-:S05]  /*c060*/  F2FP.SATFINITE.E4M3.F32.PACK_AB_MERGE_C R3, RZ, R0, RZ ;  /* 0x00000000ff03723e */ /* 0x001fca00048070ff */
[----:B------:R0:W-:Y:S01]  /*c070*/  STG.E.U8 desc[UR18][R26.64+0xf9], R3 ;  /* 0x0000f9031a007986 */ /* 0x0001e2000c101112 */
[----:B------:R-:W-:Y:S05]  /*c080*/  BRA `(.L_x_290) ;  /* 0x0000002000807947 */ /* 0x000fea0003800000 */
.L_x_33:
[----:B------:R-:W-:Y:S01]  /*c090*/  ISETP.GE.AND P1, PT, R38, 0x1, PT ;  /* 0x000000012600780c */ /* 0x000fe20003f26270 */
[----:B------:R-:W-:Y:S01]  /*c0a0*/  FMUL R226, R226, UR20 ;  /* 0x00000014e2e27c20 */ /* 0x000fe20008400000 */
[----:B------:R-:W2:Y:S01]  /*c0b0*/  LDL.LU R227, [R1+0x10] ;  /* 0x0000100001e37983 */ /* 0x000ea20000300800 */
[----:B------:R-:W-:Y:S01]  /*c0c0*/  ISETP.GE.AND P0, PT, R38, 0x9, PT ;  /* 0x000000092600780c */ /* 0x000fe20003f06270 */
[----:B------:R-:W-:Y:S01]  /*c0d0*/  FMUL R225, R225, UR20 ;  /* 0x00000014e1e17c20 */ /* 0x000fe20008400000 */
[C---:B------:R-:W-:Y:S02]  /*c0e0*/  ISETP.LT.OR P4, PT, R35.reuse, 0x1, !P1 ;  /* 0x000000012300780c */ /* 0x040fe40004f81670 */
[C---:B------:R-:W-:Y:S02]  /*c0f0*/  ISETP.LT.OR P5, PT, R35.reuse, 0x2, !P1 ;  /* 0x000000022300780c */ /* 0x040fe40004fa1670 */
[----:B------:R-:W-:Y:S02]  /*c100*/  F2FP.SATFINITE.E4M3.F32.PACK_AB_MERGE_C R29, RZ, R226, RZ ;  /* 0x000000e2ff1d723e */ /* 0x000fe400048070ff */
[C---:B------:R-:W-:Y:S01]  /*c110*/  ISETP.LT.OR P3, PT, R35.reuse, 0x1, !P0 ;  /* 0x000000012300780c */ /* 0x040fe20004761670 */
[----:B------:R-:W-:Y:S01]  /*c120*/  FMUL R224, R224, UR20 ;  /* 0x00000014e0e07c20 */ /* 0x000fe20008400000 */
[----:B------:R-:W-:Y:S01]  /*c130*/  ISETP.LT.OR P6, PT, R35, 0xa, !P1 ;  /* 0x0000000a2300780c */ /* 0x000fe20004fc1670 */
[----:B------:R-:W-:Y:S01]  /*c140*/  FMUL R223, R223, UR20 ;  /* 0x00000014dfdf7c20 */ /* 0x000fe20008400000 */
[----:B------:R-:W-:Y:S01]  /*c150*/  F2FP.SATFINITE.E4M3.F32.PACK_AB_MERGE_C R225, RZ, R225, RZ ;  /* 0x000000e1ffe1723e */ /* 0x000fe200048070ff */
[----:B------:R-:W-:Y:S01]  /*c160*/  FMUL R221, R221, UR20 ;  /* 0x00000014dddd7c20 */ /* 0x000fe20008400000 */
[----:B------:R-:W-:Y:S01]  /*c170*/  FMUL R222, R222, UR20 ;  /* 0x00000014dede7c20 */ /* 0x000fe20008400000 */
[----:B------:R0:W-:Y:S01]  /*c180*/  @!P4 STG.E.U8 desc[UR18][R24.64], R29 ;  /* 0x0000001d1800c986 */ /* 0x0001e2000c101112 */
[----:B------:R-:W-:-:S02]  /*c190*/  ISETP.LT.OR P4, PT, R35, 0x2, !P0 ;  /* 0x000000022300780c */ /* 0x000fc40004781670 */
[----:B------:R-:W-:Y:S01]  /*c1a0*/  F2FP.SATFINITE.E4M3.F32.PACK_AB_MERGE_C R31, RZ, R224, RZ ;  /* 0x000000e0ff1f723e */ /* 0x000fe200048070ff */
[----:B------:R1:W-:Y:S01]  /*c1b0*/  @!P5 STG.E.U8 desc[UR18][R24.64+0x1], R225 ;  /* 0x000001e11800d986 */ /* 0x0003e2000c101112 */
[C---:B------:R-:W-:Y:S02]  /*c1c0*/  ISETP.LT.OR P5, PT, R35.reuse, 0x9, !P1 ;  /* 0x000000092300780c */ /* 0x040fe40004fa1670 */
[----:B------:R-:W-:Y:S01]  /*c1d0*/  F2FP.SATFINITE.E4M3.F32.PACK_AB_MERGE_C R223, RZ, R223, RZ ;  /* 0x000000dfffdf723e */ /* 0x000fe200048070ff */
[----:B------:R-:W-:Y:S01]  /*c1e0*/  FMUL R220, R220, UR20 ;  /* 0x00000014dcdc7c20 */ /* 0x000fe20008400000 */
[----:B------:R-:W-:Y:S01]  /*c1f0*/  F2FP.SATFINITE.E4M3.F32.PACK_AB_MERGE_C R221, RZ, R221, RZ ;  /* 0x000000ddffdd723e */ /* 0x000fe200048070ff */
[----:B------:R-:W-:Y:S01]  /*c200*/  @!P3 STG.E.U8 desc[UR18][R26.64], R31 ;  /* 0x0000001f1a00b986 */ /* 0x000fe2000c101112 */
[----:B------:R-:W-:-:S03]  /*c210*/  ISETP.LT.OR P3, PT, R35, 0x9, !P0 ;  /* 0x000000092300780c */ /* 0x000fc60004761670 */
[----:B------:R-:W-:Y:S01]  /*c220*/  @!P4 STG.E.U8 desc[UR18][R26.64+0x1], R223 ;  /* 0x000001df1a00c986 */ /* 0x000fe2000c101112 */
[----:B------:R-:W-:-:S03]  /*c230*/  ISETP.LT.OR P4, PT, R35, 0xa, !P0 ;  /* 0x0000000a2300780c */ /* 0x000fc60004781670 */
[----:B------:R-:W-:Y:S01]  /*c240*/  @!P6 STG.E.U8 desc[UR18][R24.64+0x9], R221 ;  /* 0x000009dd1800e986 */ /* 0x000fe2000c101112 */
[----:B------:R-:W-:Y:S01]  /*c250*/  ISETP.LT.OR P6, PT, R35, 0x12, !P1 ;  /* 0x000000122300780c */ /* 0x000fe20004fc1670 */
[----:B------:R-:W-:Y:S01]  /*c260*/  FMUL R219, R219, UR20 ;  /* 0x00000014dbdb7c20 */ /* 0x000fe20008400000 */
[----:B0-----:R-:W-:Y:S01]  /*c270*/  F2FP.SATFINITE.E4M3.F32.PACK_AB_MERGE_C R29, RZ, R222, RZ ;  /* 0x000000deff1d723e */ /* 0x001fe200048070ff */
[----:B------:R-:W-:Y:S01]  /*c280*/  FMUL R217, R217, UR20 ;  /* 0x00000014d9d97c20 */ /* 0x000fe20008400000 */
[----:B------:R-:W3:Y:S01]  /*c290*/  LDL.LU R226, [R1+0xc] ;  /* 0x00000c0001e27983 */ /* 0x000ee20000300800 */
[----:B------:R-:W-:Y:S02]  /*c2a0*/  F2FP.SATFINITE.E4M3.F32.PACK_AB_MERGE_C R33, RZ, R220, RZ ;  /* 0x000000dcff21723e */ /* 0x000fe400048070ff */
[----:B------:R-:W-:Y:S01]  /*c2b0*/  F2FP.SATFINITE.E4M3.F32.PACK_AB_MERGE_C R219, RZ, R219, RZ ;  /* 0x000000dbffdb723e */ /* 0x000fe200048070ff */
[----:B------:R0:W-:Y:S01]  /*c2c0*/  @!P5 STG.E.U8 desc[UR18][R24.64+0x8], R29 ;  /* 0x0000081d1800d986 */ /* 0x0001e2000c101112 */
[----:B------:R-:W-:-:S02]  /*c2d0*/  ISETP.LT.OR P5, PT, R35, 0x11, !P1 ;  /* 0x000000112300780c */ /* 0x000fc40004fa1670 */
[----:B------:R-:W-:Y:S01]  /*c2e0*/  F2FP.SATFINITE.E4M3.F32.PACK_AB_MERGE_C R217, RZ, R217, RZ ;  /* 0x000000d9ffd9723e */ /* 0x000fe200048070ff */
[----:B-1----:R-:W4:Y:S01]  /*c2f0*/  LDL.LU R225, [R1+0x8] ;  /* 0x0000080001e17983 */ /* 0x002f220000300800 */
[----:B------:R-:W-:-:S03]  /*c300*/  FMUL R218, R218, UR20 ;  /* 0x00000014dada7c20 */ /* 0x000fc60008400000 */
[----:B------:R-:W3:Y:S04]  /*c310*/  LDL.LU R224, [R1+0x4] ;  /* 0x0000040001e07983 */ /* 0x000ee80000300800 */
[----:B------:R-:W4:Y:S01]  /*c320*/  LDL.LU R222, [R1] ;  /* 0x0000000001de7983 */ /* 0x000f220000300800 */
[----:B0-----:R-:W-:Y:S01]  /*c330*/  F2FP.SATFINITE.E4M3.F32.PACK_AB_MERGE_C R29, RZ, R218, RZ ;  /* 0x000000daff1d723e */ /* 0x001fe200048070ff */
[----:B------:R-:W-:Y:S01]  /*c340*/  FMUL R216, R216, UR20 ;  /* 0x00000014d8d87c20 */ /* 0x000fe20008400000 */
[----:B------:R-:W-:Y:S01]  /*c350*/  FMUL R215, R215, UR20 ;  /* 0x00000014d7d77c20 */ /* 0x000fe20008400000 */
[----:B------:R0:W-:Y:S01]  /*c360*/  @!P3 STG.E.U8 desc[UR18][R26.64+0x8], R33 ;  /* 0x000008211a00b986 */ /* 0x0001e2000c101112 */
[----:B------:R-:W-:Y:S01]  /*c370*/  ISETP.LT.OR P3, PT, R35, 0x11, !P0 ;  /* 0x000000112300780c */ /* 0x000fe20004761670 */
[----:B------:R-:W-:Y:S01]  /*c380*/  FMUL R213, R213, UR20 ;  /* 0x00000014d5d57c20 */ /* 0x000fe20008400000 */
[----:B------:R-:W-:Y:S01]  /*c390*/  F2FP.SATFINITE.E4M3.F32.PACK_AB_MERGE_C R31, RZ, R216, RZ ;  /* 0x000000d8ff1f723e */ /* 0x000fe200048070ff */
[----:B------:R-:W-:Y:S01]  /*c3a0*/  @!P4 STG.E.U8 desc[UR18][R26.64+0x9], R219 ;  /* 0x000009db1a00c986 */ /* 0x000fe2000c101112 */
[C---:B------:R-:W-:Y:S01]  /*c3b0*/  ISETP.LT.OR P4, PT, R35.reuse, 0x12, !P0 ;  /* 0x000000122300780c */ /* 0x040fe20004781670 */
[----:B------:R-:W-:Y:S01]  /*c3c0*/  FMUL R214, R214, UR20 ;  /* 0x00000014d6d67c20 */ /* 0x000fe20008400000 */
[----:B------:R-:W-:Y:S01]  /*c3d0*/  F2FP.SATFINITE.E4M3.F32.PACK_AB_MERGE_C R215, RZ, R215, RZ ;  /* 0x000000d7ffd7723e */ /* 0x000fe200048070ff */
[----:B------:R-:W-:Y:S01]  /*c3e0*/  @!P6 STG.E.U8 desc[UR18][R24.64+0x11], R217 ;  /* 0x000011d91800e986 */ /* 0x000fe2000c101112 */
[C---:B------:R-:W-:Y:S01]  /*c3f0*/  ISETP.LT.OR P6, PT, R35.reuse, 0x1a, !P1 ;  /* 0x0000001a2300780c */ /* 0x040fe20004fc1670 */
[----:B------:R-:W-:Y:S01]  /*c400*/  FMUL R212, R212, UR20 ;  /* 0x00000014d4d47c20 */ /* 0x000fe20008400000 */
[----:B------:R-:W-:Y:S01]  /*c410*/  F2FP.SATFINITE.E4M3.F32.PACK_AB_MERGE_C R213, RZ, R213, RZ ;  /* 0x000000d5ffd5723e */ /* 0x000fe200048070ff */
[----:B------:R1:W-:Y:S01]  /*c420*/  @!P5 STG.E.U8 desc[UR18][R24.64+0x10], R29 ;  /* 0x0000101d1800d986 */ /* 0x0003e2000c101112 */
[----:B------:R-:W-:Y:S01]  /*c430*/  ISETP.LT.OR P5, PT, R35, 0x19, !P1 ;  /* 0x000000192300780c */ /* 0x000fe20004fa1670 */
[----:B------:R-:W-:Y:S01]  /*c440*/  FMUL R211, R211, UR20 ;  /* 0x00000014d3d37c20 */ /* 0x000fe20008400000 */
[----:B------:R-:W-:Y:S01]  /*c450*/  FMUL R209, R209, UR20 ;  /* 0x00000014d1d17c20 */ /* 0x000fe20008400000 */
[----:B------:R1:W-:Y:S01]  /*c460*/  @!P3 STG.E.U8 desc[UR18][R26.64+0x10], R31 ;  /* 0x0000101f1a00b986 */ /* 0x0003e2000c101112 */
[C---:B------:R-:W-:Y:S01]  /*c470*/  ISETP.LT.OR P3, PT, R35.reuse, 0x19, !P0 ;  /* 0x000000192300780c */ /* 0x040fe20004761670 */
[----:B------:R-:W-:Y:S01]  /*c480*/  FMUL R210, R210, UR20 ;  /* 0x00000014d2d27c20 */ /* 0x000fe20008400000 */
[----:B0-----:R-:W-:Y:S01]  /*c490*/  F2FP.SATFINITE.E4M3.F32.PACK_AB_MERGE_C R33, RZ, R212, RZ ;  /* 0x000000d4ff21723e */ /* 0x001fe200048070ff */
[----:B------:R-:W-:Y:S01]  /*c4a0*/  @!P4 STG.E.U8 desc[UR18][R26.64+0x11], R215 ;  /* 0x000011d71a00c986 */ /* 0x000fe2000c101112 */
[C---:B------:R-:W-:Y:S01]  /*c4b0*/  ISETP.LT.OR P4, PT, R35.reuse, 0x1a, !P0 ;  /* 0x0000001a2300780c */ /* 0x040fe20004781670 */
[----:B------:R-:W-:Y:S01]  /*c4c0*/  FMUL R208, R208, UR20 ;  /* 0x00000014d0d07c20 */ /* 0x000fe20008400000 */
[----:B------:R-:W-:Y:S01]  /*c4d0*/  F2FP.SATFINITE.E4M3.F32.PACK_AB_MERGE_C R211, RZ, R211, RZ ;  /* 0x000000d3ffd3723e */ /* 0x000fe200048070ff */
[----:B------:R-:W-:Y:S01]  /*c4e0*/  @!P6 STG.E.U8 desc[UR18][R24.64+0x19], R213 ;  /* 0x000019d51800e986 */ /* 0x000fe2000c101112 */
[----:B------:R-:W-:Y:S01]  /*c4f0*/  ISETP.LT.OR P6, PT, R35, 0x22, !P1 ;  /* 0x000000222300780c */ /* 0x000fe20004fc1670 */
[----:B------:R-:W-:Y:S01]  /*c500*/  FMUL R207, R207, UR20 ;  /* 0x00000014cfcf7c20 */ /* 0x000fe20008400000 */
[----:B-1----:R-:W-:Y:S01]  /*c510*/  F2FP.SATFINITE.E4M3.F32.PACK_AB_MERGE_C R29, RZ, R214, RZ ;  /* 0x000000d6ff1d723e */ /* 0x002fe200048070ff */
[----:B------:R-:W-:Y:S01]  /*c520*/  FMUL R205, R205, UR20 ;  /* 0x00000014cdcd7c20 */ /* 0x000fe20008400000 */
[----:B------:R-:W-:Y:S01]  /*c530*/  F2FP.SATFINITE.E4M3.F32.PACK_AB_MERGE_C R209, RZ, R209, RZ ;  /* 0x000000d1ffd1723e */ /* 0x000fe200048070ff */
[----:B------:R-:W-:Y:S01]  /*c540*/  FMUL R206, R206, UR20 ;  /* 0x00000014cece7c20 */ /* 0x000fe20008400000 */
[----:B------:R-:W-:Y:S01]  /*c550*/  F2FP.SATFINITE.E4M3.F32.PACK_AB_MERGE_C R31, RZ, R208, RZ ;  /* 0x000000d0ff1f723e */ /* 0x000fe200048070ff */
[----:B------:R0:W-:Y:S01]  /*c560*/  @!P5 STG.E.U8 desc[UR18][R24.64+0x18], R29 ;  /* 0x0000181d1800d986 */ /* 0x0001e2000c101112 */
[C---:B------:R-:W-:Y:S01]  /*c570*/  ISETP.LT.OR P5, PT, R35.reuse, 0x21, !P1 ;  /* 0x000000212300780c */ /* 0x040fe20004fa1670 */
[----:B------:R-:W-:Y:S01]  /*c580*/  FMUL R204, R204, UR20 ;  /* 0x00000014cccc7c20 */ /* 0x000fe20008400000 */
[----:B------:R-:W-:Y:S01]  /*c590*/  F2FP.SATFINITE.E4M3.F32.PACK_AB_MERGE_C R207, RZ, R207, RZ ;  /* 0x000000cfffcf723e */ /* 0x000fe200048070ff */
[----:B------:R1:W-:Y:S01]  /*c5a0*/  @!P3 STG.E.U8 desc[UR18][R26.64+0x18], R33 ;  /* 0x000018211a00b986 */ /* 0x0003e2000c101112 */
[----:B------:R-:W-:Y:S01]  /*c5b0*/  ISETP.LT.OR P3, PT, R35, 0x21, !P0 ;  /* 0x000000212300780c */ /* 0x000fe20004761670 */
[----:B------:R-:W-:Y:S01]  /*c5c0*/  FMUL R203, R203, UR20 ;  /* 0x00000014cbcb7c20 */ /* 0x000fe20008400000 */
[----:B------:R-:W-:Y:S01]  /*c5d0*/  F2FP.SATFINITE.E4M3.F32.PACK_AB_MERGE_C R205, RZ, R205, RZ ;  /* 0x000000cdffcd723e */ /* 0x000fe200048070ff */
[----:B------:R-:W-:Y:S01]  /*c5e0*/  @!P4 STG.E.U8 desc[UR18][R26.64+0x19], R211 ;  /* 0x000019d31a00c986 */ /* 0x000fe2000c101112 */
[----:B------:R-:W-:Y:S01]  /*c5f0*/  ISETP.LT.OR P4, PT, R35, 0x22, !P0 ;  /* 0x000000222300780c */ /* 0x000fe20004781670 */
[----:B------:R-:W-:Y:S01]  /*c600*/  FMUL R201, R201, UR20 ;  /* 0x00000014c9c97c20 */ /* 0x000fe20008400000 */
[----:B------:R-:W-:Y:S01]  /*c610*/  F2FP.SATFINITE.E4M3.F32.PACK_AB_MERGE_C R203, RZ, R203, RZ ;  /* 0x000000cbffcb723e */ /* 0x000fe200048070ff */
[----:B------:R-:W-:Y:S01]  /*c620*/  @!P6 STG.E.U8 desc[UR18][R24.64+0x21], R209 ;  /* 0x000021d11800e986 */ /* 0x000fe2000c101112 */
[----:B------:R-:W-:Y:S01]  /*c630*/  ISETP.LT.OR P6, PT, R35, 0x2a, !P1 ;  /* 0x0000002a2300780c */ /* 0x000fe20004fc1670 */
[----:B------:R-:W-:Y:S01]  /*c640*/  FMUL R202, R202, UR20 ;  /* 0x00000014caca7c20 */ /* 0x000fe20008400000 */
[----:B0-----:R-:W-:Y:S01]  /*c650*/  F2FP.SATFINITE.E4M3.F32.PACK_AB_MERGE_C R29, RZ, R210, RZ ;  /* 0x000000d2ff1d723e */ /* 0x001fe200048070ff */
[----:B------:R-:W-:Y:S01]  /*c660*/  FMUL R200, R200, UR20 ;  /* 0x00000014c8c87c20 */ /* 0x000fe20008400000 */
[----:B-1----:R-:W-:Y:S01]  /*c670*/  F2FP.SATFINITE.E4M3.F32.PACK_AB_MERGE_C R33, RZ, R204, RZ ;  /* 0x000000ccff21723e */ /* 0x002fe200048070ff */
[----:B------:R-:W-:Y:S01]  /*c680*/  FMUL R199, R199, UR20 ;  /* 0x00000014c7c77c20 */ /* 0x000fe20008400000 */
[----:B------:R-:W-:Y:S01]  /*c690*/  F2FP.SATFINITE.E4M3.F32.PACK_AB_MERGE_C R201, RZ, R201, RZ ;  /* 0x000000c9ffc9723e */ /* 0x000fe200048070ff */
[----:B------:R0:W-:Y:S01]  /*c6a0*/  @!P5 STG.E.U8 desc[UR18][R24.64+0x20], R29 ;  /* 0x0000201d1800d986 */ /* 0x0001e2000c101112 */
[----:B------:R-:W-:Y:S01]  /*c6b0*/  ISETP.LT.OR P5, PT, R35, 0x29, !P1 ;  /* 0x000000292300780c */ /* 0x000fe20004fa1670 */
[----:B------:R-:W-:Y:S01]  /*c6c0*/  FMUL R197, R197, UR20 ;  /* 0x00000014c5c57c20 */ /* 0x000fe20008400000 */
[----:B------:R-:W-:Y:S01]  /*c6d0*/  F2FP.SATFINITE.E4M3.F32.PACK_AB_MERGE_C R199, RZ, R199, RZ ;  /* 0x000000c7ffc7723e */ /* 0x000fe200048070ff */
[----:B------:R1:W-:Y:S01]  /*c6e0*/  @!P3 STG.E.U8 desc[UR18][R26.64+0x20], R31 ;  /* 0x0000201f1a00b986 */ /* 0x0003e2000c101112 */
[C---:B------:R-:W-:Y:S01]  /*c6f0*/  ISETP.LT.OR P3, PT, R35.reuse, 0x29, !P0 ;  /* 0x000000292300780c */ /* 0x040fe20004761670 */
[----:B------:R-:W-:Y:S01]  /*c700*/  FMUL R198, R198, UR20 ;  /* 0x00000014c6c67c20 */ /* 0x000fe20008400000 */
[----:B------:R-:W-:Y:S01]  /*c710*/  F2FP.SATFINITE.E4M3.F32.PACK_AB_MERGE_C R197, RZ, R197, RZ ;  /* 0x000000c5ffc5723e */ /* 0x000fe200048070ff */
[----:B------:R-:W-:Y:S01]  /*c720*/  @!P4 STG.E.U8 desc[UR18][R26.64+0x21], R207 ;  /* 0x000021cf1a00c986 */ /* 0x000fe2000c101112 */
[----:B------:R-:W-:Y:S01]  /*c730*/  ISETP.LT.OR P4, PT, R35, 0x2a, !P0 ;  /* 0x0000002a2300780c */ /* 0x000fe20004781670 */
[----:B------:R-:W-:Y:S01]  /*c740*/  FMUL R196, R196, UR20 ;  /* 0x00000014c4c47c20 */ /* 0x000fe20008400000 */
[----:B------:R-:W-:Y:S01]  /*c750*/  FMUL R195, R195, UR20 ;  /* 0x00000014c3c37c20 */ /* 0x000fe20008400000 */
        /* <DEDUP_REMOVED lines=27> */
[----:B------:R-:W-:Y:S01]  /*c910*/  FMUL R186, R186, UR20 ;  /* 0x00000014baba7c20 */ /* 0x000fe20008400000 */
        /* <DEDUP_REMOVED lines=156> */
[----:B-----5:R-:W-:Y:S01]  /*d2e0*/  FMUL R0, R0, UR20 ;  /* 0x0000001400007c20 */ /* 0x020fe20008400000 */
[----:B-1----:R-:W-:Y:S01]  /*d2f0*/  F2FP.SATFINITE.E4M3.F32.PACK_AB_MERGE_C R33, RZ, R164, RZ ;  /* 0x000000a4ff21723e */ /* 0x002fe200048070ff */
        /* <DEDUP_REMOVED lines=9> */
[----:B------:R-:W-:Y:S01]  /*d390*/  FMUL R4, R4, UR20 ;  /* 0x0000001404047c20 */ /* 0x000fe20008400000 */
[----:B------:R-:W-:Y:S01]  /*d3a0*/  @!P4 STG.E.U8 desc[UR18][R26.64+0x71], R167 ;  /* 0x000071a71a00c986 */ /* 0x000fe2000c101112 */
[----:B------:R-:W-:-:S03]  /*d3b0*/  ISETP.LT.OR P4, PT, R35, 0x7a, !P0 ;  /* 0x0000007a2300780c */ /* 0x000fc60004781670 */
[----:B------:R-:W-:Y:S01]  /*d3c0*/  @!P6 STG.E.U8 desc[UR18][R24.64+0x79], R165 ;  /* 0x000079a51800e986 */ /* 0x000fe2000c101112 */
[----:B------:R-:W-:Y:S02]  /*d3d0*/  ISETP.LT.OR P6, PT, R35, 0x82, !P1 ;  /* 0x000000822300780c */ /* 0x000fe40004fc1670 */
[----:B0-----:R-:W-:Y:S01]  /*d3e0*/  F2FP.SATFINITE.E4M3.F32.PACK_AB_MERGE_C R29, RZ, R166, RZ ;  /* 0x000000a6ff1d723e */ /* 0x001fe200048070ff */
[----:B------:R-:W3:Y:S01]  /*d3f0*/  LDL.LU R220, [R1+0x14] ;  /* 0x0000140001dc7983 */ /* 0x000ee20000300800 */
[----:B-1----:R-:W-:-:S03]  /*d400*/  F2FP.SATFINITE.E4M3.F32.PACK_AB_MERGE_C R31, RZ, R160, RZ ;  /* 0x000000a0ff1f723e */ /* 0x002fc600048070ff */
[----:B------:R0:W-:Y:S01]  /*d410*/  @!P5 STG.E.U8 desc[UR18][R24.64+0x78], R29 ;  /* 0x0000781d1800d986 */ /* 0x0001e2000c101112 */
[----:B------:R-:W-:-:S03]  /*d420*/  ISETP.LT.OR P5, PT, R35, 0x81, !P1 ;  /* 0x000000812300780c */ /* 0x000fc60004fa1670 */
[----:B------:R1:W-:Y:S01]  /*d430*/  @!P3 STG.E.U8 desc[UR18][R26.64+0x78], R33 ;  /* 0x000078211a00b986 */ /* 0x0003e2000c101112 */
[----:B------:R-:W-:-:S03]  /*d440*/  ISETP.LT.OR P3, PT, R35, 0x81, !P0 ;  /* 0x000000812300780c */ /* 0x000fc60004761670 */
        /* <DEDUP_REMOVED lines=26> */
[----:B0-----:R-:W-:Y:S02]  /*d5f0*/  F2FP.SATFINITE.E4M3.F32.PACK_AB_MERGE_C R29, RZ, R154, RZ ;  /* 0x0000009aff1d723e */ /* 0x001fe400048070ff */
[----:B-1----:R-:W-:-:S03]  /*d600*/  F2FP.SATFINITE.E4M3.F32.PACK_AB_MERGE_C R33, RZ, R20, RZ ;  /* 0x00000014ff21723e */ /* 0x002fc600048070ff */
[----:B------:R0:W-:Y:S01]  /*d610*/  @!P5 STG.E.U8 desc[UR18][R24.64+0x90], R29 ;  /* 0x0000901d1800d986 */ /* 0x0001e2000c101112 */
[----:B------:R-:W-:-:S03]  /*d620*/  ISETP.LT.OR P5, PT, R35, 0x99, !P1 ;  /* 0x000000992300780c */ /* 0x000fc60004fa1670 */
[----:B------:R-:W-:Y:S01]  /*d630*/  @!P3 STG.E.U8 desc[UR18][R26.64+0x90], R31 ;  /* 0x0000901f1a00b986 */ /* 0x000fe2000c101112 */
[----:B------:R-:W-:-:S03]  /*d640*/  ISETP.LT.OR P3, PT, R35, 0x99, !P0 ;  /* 0x000000992300780c */ /* 0x000fc60004761670 */
[----:B------:R1:W-:Y:S01]  /*d650*/  @!P4 STG.E.U8 desc[UR18][R26.64+0x91], R23 ;  /* 0x000091171a00c986 */ /* 0x0003e2000c101112 */
[----:B------:R-:W-:-:S03]  /*d660*/  ISETP.LT.OR P4, PT, R35, 0x9a, !P0 ;  /* 0x0000009a2300780c */ /* 0x000fc60004781670 */
[----:B------:R2:W-:Y:S01]  /*d670*/  @!P6 STG.E.U8 desc[UR18][R24.64+0x99], R21 ;  /* 0x000099151800e986 */ /* 0x0005e2000c101112 */
[----:B------:R-:W-:Y:S02]  /*d680*/  ISETP.LT.OR P6, PT, R35, 0xa2, !P1 ;  /* 0x000000a22300780c */ /* 0x000fe40004fc1670 */
[----:B0-----:R-:W-:-:S05]  /*d690*/  F2FP.SATFINITE.E4M3.F32.PACK_AB_MERGE_C R29, RZ, R22, RZ ;  /* 0x00000016ff1d723e */ /* 0x001fca00048070ff */
[----:B------:R-:W-:Y:S01]  /*d6a0*/  @!P5 STG.E.U8 desc[UR18][R24.64+0x98], R29 ;  /* 0x0000981d1800d986 */ /* 0x000fe2000c101112 */
[C---:B------:R-:W-:Y:S02]  /*d6b0*/  ISETP.LT.OR P5, PT, R35.reuse, 0xa1, !P1 ;  /* 0x000000a12300780c */ /* 0x040fe40004fa1670 */
[----:B-1----:R-:W-:Y:S01]  /*d6c0*/  F2FP.SATFINITE.E4M3.F32.PACK_AB_MERGE_C R23, RZ, R18, RZ ;  /* 0x00000012ff17723e */ /* 0x002fe200048070ff */
[----:B------:R-:W-:Y:S01]  /*d6d0*/  @!P3 STG.E.U8 desc[UR18][R26.64+0x98], R33 ;  /* 0x000098211a00b986 */ /* 0x000fe2000c101112 */
[C---:B------:R-:W-:Y:S02]  /*d6e0*/  ISETP.LT.OR P3, PT, R35.reuse, 0xa1, !P0 ;  /* 0x000000a12300780c */ /* 0x040fe40004761670 */
[----:B--2---:R-:W-:Y:S01]  /*d6f0*/  F2FP.SATFINITE.E4M3.F32.PACK_AB_MERGE_C R21, RZ, R16, RZ ;  /* 0x00000010ff15723e */ /* 0x004fe200048070ff */
[----:B------:R0:W-:Y:S01]  /*d700*/  @!P4 STG.E.U8 desc[UR18][R26.64+0x99], R19 ;  /* 0x000099131a00c986 */ /* 0x0001e2000c101112 */
[----:B------:R-:W-:-:S03]  /*d710*/  ISETP.LT.OR P4, PT, R35, 0xa2, !P0 ;  /* 0x000000a22300780c */ /* 0x000fc60004781670 */
[----:B------:R1:W-:Y:S01]  /*d720*/  @!P6 STG.E.U8 desc[UR18][R24.64+0xa1], R17 ;  /* 0x0000a1111800e986 */ /* 0x0003e2000c101112 */
[----:B------:R-:W-:-:S03]  /*d730*/  ISETP.LT.OR P6, PT, R35, 0xaa, !P1 ;  /* 0x000000aa2300780c */ /* 0x000fc60004fc1670 */
[----:B------:R-:W-:Y:S01]  /*d740*/  @!P5 STG.E.U8 desc[UR18][R24.64+0xa0], R23 ;  /* 0x0000a0171800d986 */ /* 0x000fe2000c101112 */
[----:B------:R-:W-:-:S03]  /*d750*/  ISETP.LT.OR P5, PT, R35, 0xa9, !P1 ;  /* 0x000000a92300780c */ /* 0x000fc60004fa1670 */
[----:B------:R-:W-:Y:S01]  /*d760*/  @!P3 STG.E.U8 desc[UR18][R26.64+0xa0], R21 ;  /* 0x0000a0151a00b986 */ /* 0x000fe2000c101112 */
[C---:B------:R-:W-:Y:S02]  /*d770*/  ISETP.LT.OR P3, PT, R35.reuse, 0xa9, !P0 ;  /* 0x000000a92300780c */ /* 0x040fe40004761670 */
[----:B0-----:R-:W-:Y:S01]  /*d780*/  F2FP.SATFINITE.E4M3.F32.PACK_AB_MERGE_C R19, RZ, R14, RZ ;  /* 0x0000000eff13723e */ /* 0x001fe200048070ff */
[----:B------:R0:W-:Y:S01]  /*d790*/  @!P4 STG.E.U8 desc[UR18][R26.64+0xa1], R15 ;  /* 0x0000a10f1a00c986 */ /* 0x0001e2000c101112 */
[C---:B------:R-:W-:Y:S02]  /*d7a0*/  ISETP.LT.OR P4, PT, R35.reuse, 0xaa, !P0 ;  /* 0x000000aa2300780c */ /* 0x040fe40004781670 */
[----:B-1----:R-:W-:Y:S01]  /*d7b0*/  F2FP.SATFINITE.E4M3.F32.PACK_AB_MERGE_C R17, RZ, R12, RZ ;  /* 0x0000000cff11723e */ /* 0x002fe200048070ff */
        /* <DEDUP_REMOVED lines=15> */
[----:B0-----:R-:W-:Y:S02]  /*d8b0*/  F2FP.SATFINITE.E4M3.F32.PACK_AB_MERGE_C R11, RZ, R6, RZ ;  /* 0x00000006ff0b723e */ /* 0x001fe400048070ff */
[C---:B------:R-:W-:Y:S01]  /*d8c0*/  ISETP.LT.OR P3, PT, R35.reuse, 0xb9, !P0 ;  /* 0x000000b92300780c */ /* 0x040fe20004761670 */
[----:B------:R0:W-:Y:S01]  /*d8d0*/  @!P4 STG.E.U8 desc[UR18][R26.64+0xb1], R7 ;  /* 0x0000b1071a00c986 */ /* 0x0001e2000c101112 */
[----:B-1----:R-:W-:Y:S02]  /*d8e0*/  F2FP.SATFINITE.E4M3.F32.PACK_AB_MERGE_C R9, RZ, R4, RZ ;  /* 0x00000004ff09723e */ /* 0x002fe400048070ff */
[----:B------:R-:W-:Y:S01]  /*d8f0*/  ISETP.LT.OR P4, PT, R35, 0xba, !P0 ;  /* 0x000000ba2300780c */ /* 0x000fe20004781670 */
[----:B------:R1:W-:Y:S04]  /*d900*/  @!P6 STG.E.U8 desc[UR18][R24.64+0xb9], R5 ;  /* 0x0000b9051800e986 */ /* 0x0003e8000c101112 */
[----:B------:R2:W-:Y:S01]  /*d910*/  @!P5 STG.E.U8 desc[UR18][R24.64+0xb8], R11 ;  /* 0x0000b80b1800d986 */ /* 0x0005e2000c101112 */
[----:B------:R-:W-:Y:S01]  /*d920*/  FMUL R4, R227, UR20 ;  /* 0x00000014e3047c20 */ /* 0x000fe20008400000 */
[----:B------:R-:W-:-:S02]  /*d930*/  ISETP.LT.OR P5, PT, R35, 0xc1, !P1 ;  /* 0x000000c12300780c */ /* 0x000fc40004fa1670 */
[----:B0-----:R-:W-:Y:S02]  /*d940*/  F2FP.SATFINITE.E4M3.F32.PACK_AB_MERGE_C R7, RZ, R3, RZ ;  /* 0x00000003ff07723e */ /* 0x001fe400048070ff */
[----:B-1----:R-:W-:Y:S01]  /*d950*/  F2FP.SATFINITE.E4M3.F32.PACK_AB_MERGE_C R5, RZ, R0, RZ ;  /* 0x00000000ff05723e */ /* 0x002fe200048070ff */
[----:B----4-:R-:W-:Y:S01]  /*d960*/  FMUL R0, R222, UR20 ;  /* 0x00000014de007c20 */ /* 0x010fe20008400000 */
[----:B------:R-:W-:Y:S01]  /*d970*/  ISETP.LT.OR P6, PT, R35, 0xc2, !P1 ;  /* 0x000000c22300780c */ /* 0x000fe20004fc1670 */
[----:B------:R-:W4:Y:S01]  /*d980*/  LDL.LU R222, [R1+0x20] ;  /* 0x0000200001de7983 */ /* 0x000f220000300800 */
[----:B--2---:R-:W-:Y:S02]  /*d990*/  F2FP.SATFINITE.E4M3.F32.PACK_AB_MERGE_C R11, RZ, R2, RZ ;  /* 0x00000002ff0b723e */ /* 0x004fe400048070ff */
[----:B------:R-:W-:Y:S01]  /*d9a0*/  F2FP.SATFINITE.E4M3.F32.PACK_AB_MERGE_C R13, RZ, R0, RZ ;  /* 0x00000000ff0d723e */ /* 0x000fe200048070ff */
[----:B---3--:R-:W-:Y:S01]  /*d9b0*/  FMUL R0, R224, UR20 ;  /* 0x00000014e0007c20 */ /* 0x008fe20008400000 */
[----:B------:R-:W-:Y:S01]  /*d9c0*/  FMUL R2, R225, UR20 ;  /* 0x00000014e1027c20 */ /* 0x000fe20008400000 */
[----:B------:R-:W2:Y:S04]  /*d9d0*/  LDL.LU R224, [R1+0x24] ;  /* 0x0000240001e07983 */ /* 0x000ea80000300800 */
[----:B------:R-:W3:Y:S01]  /*d9e0*/  LDL.LU R225, [R1+0x28] ;  /* 0x0000280001e17983 */ /* 0x000ee20000300800 */
[----:B------:R-:W-:-:S03]  /*d9f0*/  FMUL R3, R226, UR20 ;  /* 0x00000014e2037c20 */ /* 0x000fc60008400000 */
[----:B------:R-:W3:Y:S04]  /*da00*/  LDL.LU R226, [R1+0x2c] ;  /* 0x00002c0001e27983 */ /* 0x000ee80000300800 */
[----:B------:R-:W3:Y:S04]  /*da10*/  LDL.LU R227, [R1+0x30] ;  /* 0x0000300001e37983 */ /* 0x000ee80000300800 */
[----:B------:R-:W-:Y:S01]  /*da20*/  @!P3 STG.E.U8 desc[UR18][R26.64+0xb8], R9 ;  /* 0x0000b8091a00b986 */ /* 0x000fe2000c101112 */
[----:B------:R-:W-:-:S03]  /*da30*/  ISETP.LT.OR P3, PT, R35, 0xc1, !P0 ;  /* 0x000000c12300780c */ /* 0x000fc60004761670 */
[----:B------:R0:W-:Y:S01]  /*da40*/  @!P4 STG.E.U8 desc[UR18][R26.64+0xb9], R7 ;  /* 0x0000b9071a00c986 */ /* 0x0001e2000c101112 */
[----:B------:R-:W-:-:S03]  /*da50*/  ISETP.LT.OR P4, PT, R35, 0xc2, !P0 ;  /* 0x000000c22300780c */ /* 0x000fc60004781670 */
[----:B------:R-:W-:Y:S01]  /*da60*/  @!P5 STG.E.U8 desc[UR18][R24.64+0xc0], R11 ;  /* 0x0000c00b1800d986 */ /* 0x000fe2000c101112 */
[----:B------:R-:W-:-:S03]  /*da70*/  ISETP.LT.OR P5, PT, R35, 0xc9, !P1 ;  /* 0x000000c92300780c */ /* 0x000fc60004fa1670 */
[----:B------:R1:W-:Y:S01]  /*da80*/  @!P6 STG.E.U8 desc[UR18][R24.64+0xc1], R5 ;  /* 0x0000c1051800e986 */ /* 0x0003e2000c101112 */
[----:B0-----:R-:W-:-:S03]  /*da90*/  F2FP.SATFINITE.E4M3.F32.PACK_AB_MERGE_C R7, RZ, R0, RZ ;  /* 0x00000000ff07723e */ /* 0x001fc600048070ff */
[----:B------:R-:W-:Y:S01]  /*daa0*/  @!P3 STG.E.U8 desc[UR18][R26.64+0xc0], R13 ;  /* 0x0000c00d1a00b986 */ /* 0x000fe2000c101112 */
[C---:B------:R-:W-:Y:S02]  /*dab0*/  ISETP.LT.OR P6, PT, R35.reuse, 0xca, !P1 ;  /* 0x000000ca2300780c */ /* 0x040fe40004fc1670 */
[----:B-1----:R-:W-:Y:S01]  /*dac0*/  F2FP.SATFINITE.E4M3.F32.PACK_AB_MERGE_C R5, RZ, R2, RZ ;  /* 0x00000002ff05723e */ /* 0x002fe200048070ff */
[----:B------:R0:W-:Y:S01]  /*dad0*/  @!P4 STG.E.U8 desc[UR18][R26.64+0xc1], R7 ;  /* 0x0000c1071a00c986 */ /* 0x0001e2000c101112 */
[C---:B------:R-:W-:Y:S02]  /*dae0*/  ISETP.LT.OR P3, PT, R35.reuse, 0xc9, !P0 ;  /* 0x000000c92300780c */ /* 0x040fe40004761670 */
[C---:B------:R-:W-:Y:S01]  /*daf0*/  ISETP.LT.OR P4, PT, R35.reuse, 0xca, !P0 ;  /* 0x000000ca2300780c */ /* 0x040fe20004781670 */
[----:B------:R1:W-:Y:S01]  /*db00*/  @!P5 STG.E.U8 desc[UR18][R24.64+0xc8], R5 ;  /* 0x0000c8051800d986 */ /* 0x0003e2000c101112 */
[----:B------:R-:W-:Y:S02]  /*db10*/  ISETP.LT.OR P5, PT, R35, 0xd1, !P1 ;  /* 0x000000d12300780c */ /* 0x000fe40004fa1670 */
[----:B------:R-:W-:-:S02]  /*db20*/  F2FP.SATFINITE.E4M3.F32.PACK_AB_MERGE_C R9, RZ, R3, RZ ;  /* 0x00000003ff09723e */ /* 0x000fc400048070ff */
[----:B------:R-:W-:-:S03]  /*db30*/  F2FP.SATFINITE.E4M3.F32.PACK_AB_MERGE_C R11, RZ, R4, RZ ;  /* 0x00000004ff0b723e */ /* 0x000fc600048070ff */
[----:B------:R1:W-:Y:S04]  /*db40*/  @!P6 STG.E.U8 desc[UR18][R24.64+0xc9], R9 ;  /* 0x0000c9091800e986 */ /* 0x0003e8000c101112 */
[----:B------:R-:W-:Y:S01]  /*db50*/  @!P3 STG.E.U8 desc[UR18][R26.64+0xc8], R11 ;  /* 0x0000c80b1a00b986 */ /* 0x000fe2000c101112 */
[----:B------:R-:W-:-:S03]  /*db60*/  FMUL R0, R220, UR20 ;  /* 0x00000014dc007c20 */ /* 0x000fc60008400000 */
[----:B------:R-:W3:Y:S02]  /*db70*/  LDL.LU R220, [R1+0x34] ;  /* 0x0000340001dc7983 */ /* 0x000ee40000300800 */
[----:B0-----:R-:W-:Y:S01]  /*db80*/  F2FP.SATFINITE.E4M3.F32.PACK_AB_MERGE_C R7, RZ, R0, RZ ;  /* 0x00000000ff07723e */ /* 0x001fe200048070ff */
[----:B------:R-:W-:Y:S02]  /*db90*/  FMUL R2, R221, UR20 ;  /* 0x00000014dd027c20 */ /* 0x000fe40008400000 */
[----:B------:R-:W3:Y:S03]  /*dba0*/  LDL.LU R221, [R1+0x38] ;  /* 0x0000380001dd7983 */ /* 0x000ee60000300800 */
[----:B-1----:R-:W-:Y:S01]  /*dbb0*/  F2FP.SATFINITE.E4M3.F32.PACK_AB_MERGE_C R5, RZ, R2, RZ ;  /* 0x00000002ff05723e */ /* 0x002fe200048070ff */
[----:B------:R-:W-:Y:S04]  /*dbc0*/  @!P4 STG.E.U8 desc[UR18][R26.64+0xc9], R7 ;  /* 0x0000c9071a00c986 */ /* 0x000fe8000c101112 */
[----:B------:R0:W-:Y:S01]  /*dbd0*/  @!P5 STG.E.U8 desc[UR18][R24.64+0xd0], R5 ;  /* 0x0000d0051800d986 */ /* 0x0001e2000c101112 */
[----:B------:R-:W-:-:S03]  /*dbe0*/  FMUL R3, R223, UR20 ;  /* 0x00000014df037c20 */ /* 0x000fc60008400000 */
[----:B------:R-:W3:Y:S02]  /*dbf0*/  LDL.LU R223, [R1+0x3c] ;  /* 0x00003c0001df7983 */ /* 0x000ee40000300800 */
[----:B------:R-:W-:Y:S01]  /*dc00*/  F2FP.SATFINITE.E4M3.F32.PACK_AB_MERGE_C R9, RZ, R3, RZ ;  /* 0x00000003ff09723e */ /* 0x000fe200048070ff */
[----:B----4-:R-:W-:Y:S02]  /*dc10*/  FMUL R0, R222, UR20 ;  /* 0x00000014de007c20 */ /* 0x010fe40008400000 */
[----:B------:R-:W4:Y:S03]  /*dc20*/  LDL.LU R222, [R1+0x40] ;  /* 0x0000400001de7983 */ /* 0x000f260000300800 */
[----:B------:R-:W-:Y:S01]  /*dc30*/  F2FP.SATFINITE.E4M3.F32.PACK_AB_MERGE_C R13, RZ, R0, RZ ;  /* 0x00000000ff0d723e */ /* 0x000fe200048070ff */
[----:B--2---:R-:W-:Y:S02]  /*dc40*/  FMUL R2, R224, UR20 ;  /* 0x00000014e0027c20 */ /* 0x004fe40008400000 */
[----:B------:R-:W2:Y:S01]  /*dc50*/  LDL.LU R224, [R1+0x44] ;  /* 0x0000440001e07983 */ /* 0x000ea20000300800 */
[----:B---3--:R-:W-:-:S03]  /*dc60*/  FMUL R0, R225, UR20 ;  /* 0x00000014e1007c20 */ /* 0x008fc60008400000 */
[----:B------:R-:W3:Y:S01]  /*dc70*/  LDL.LU R225, [R1+0x48] ;  /* 0x0000480001e17983 */ /* 0x000ee20000300800 */
[----:B------:R-:W-:Y:S01]  /*dc80*/  FMUL R3, R226, UR20 ;  /* 0x00000014e2037c20 */ /* 0x000fe20008400000 */
[----:B0-----:R-:W-:Y:S02]  /*dc90*/  F2FP.SATFINITE.E4M3.F32.PACK_AB_MERGE_C R5, RZ, R0, RZ ;  /* 0x00000000ff05723e */ /* 0x001fe400048070ff */
[----:B------:R-:W3:Y:S01]  /*dca0*/  LDL.LU R226, [R1+0x4c] ;  /* 0x00004c0001e27983 */ /* 0x000ee20000300800 */
[----:B------:R-:W-:-:S03]  /*dcb0*/  FMUL R0, R227, UR20 ;  /* 0x00000014e3007c20 */ /* 0x000fc60008400000 */
[----:B------:R-:W3:Y:S01]  /*dcc0*/  LDL.LU R227, [R1+0x50] ;  /* 0x0000500001e37983 */ /* 0x000ee20000300800 */
[C---:B------:R-:W-:Y:S02]  /*dcd0*/  ISETP.LT.OR P6, PT, R35.reuse, 0xd2, !P1 ;  /* 0x000000d22300780c */ /* 0x040fe40004fc1670 */
[C---:B------:R-:W-:Y:S01]  /*dce0*/  ISETP.LT.OR P4, PT, R35.reuse, 0xd2, !P0 ;  /* 0x000000d22300780c */ /* 0x040fe20004781670 */
[----:B------:R-:W3:Y:S01]  /*dcf0*/  LDL.LU R218, [R1+0x54] ;  /* 0x0000540001da7983 */ /* 0x000ee20000300800 */
[C---:B------:R-:W-:Y:S02]  /*dd00*/  ISETP.LT.OR P3, PT, R35.reuse, 0xd1, !P0 ;  /* 0x000000d12300780c */ /* 0x040fe40004761670 */
[----:B------:R-:W-:Y:S02]  /*dd10*/  ISETP.LT.OR P5, PT, R35, 0xd9, !P1 ;  /* 0x000000d92300780c */ /* 0x000fe40004fa1670 */
[----:B------:R-:W-:Y:S02]  /*dd20*/  F2FP.SATFINITE.E4M3.F32.PACK_AB_MERGE_C R7, RZ, R2, RZ ;  /* 0x00000002ff07723e */ /* 0x000fe400048070ff */
[----:B------:R-:W-:-:S03]  /*dd30*/  F2FP.SATFINITE.E4M3.F32.PACK_AB_MERGE_C R11, RZ, R0, RZ ;  /* 0x00000000ff0b723e */ /* 0x000fc600048070ff */
[----:B------:R0:W-:Y:S01]  /*dd40*/  @!P6 STG.E.U8 desc[UR18][R24.64+0xd1], R9 ;  /* 0x0000d1091800e986 */ /* 0x0001e2000c101112 */
[----:B------:R-:W-:-:S03]  /*dd50*/  ISETP.LT.OR P6, PT, R35, 0xda, !P1 ;  /* 0x000000da2300780c */ /* 0x000fc60004fc1670 */
[----:B------:R-:W-:Y:S01]  /*dd60*/  @!P4 STG.E.U8 desc[UR18][R26.64+0xd1], R7 ;  /* 0x0000d1071a00c986 */ /* 0x000fe2000c101112 */
[----:B------:R-:W-:-:S03]  /*dd70*/  ISETP.LT.OR P4, PT, R35, 0xda, !P0 ;  /* 0x000000da2300780c */ /* 0x000fc60004781670 */
[----:B------:R-:W-:Y:S01]  /*dd80*/  @!P3 STG.E.U8 desc[UR18][R26.64+0xd0], R13 ;  /* 0x0000d00d1a00b986 */ /* 0x000fe2000c101112 */
[----:B0-----:R-:W-:-:S03]  /*dd90*/  F2FP.SATFINITE.E4M3.F32.PACK_AB_MERGE_C R9, RZ, R3, RZ ;  /* 0x00000003ff09723e */ /* 0x001fc600048070ff */
[----:B------:R0:W-:Y:S04]  /*dda0*/  @!P5 STG.E.U8 desc[UR18][R24.64+0xd8], R5 ;  /* 0x0000d8051800d986 */ /* 0x0001e8000c101112 */
[----:B------:R1:W-:Y:S01]  /*ddb0*/  @!P6 STG.E.U8 desc[UR18][R24.64+0xd9], R9 ;  /* 0x0000d9091800e986 */ /* 0x0003e2000c101112 */
[----:B------:R-:W-:-:S03]  /*ddc0*/  FMUL R0, R220, UR20 ;  /* 0x00000014dc007c20 */ /* 0x000fc60008400000 */
[----:B------:R-:W3:Y:S02]  /*ddd0*/  LDL.LU R220, [R1+0x58] ;  /* 0x0000580001dc7983 */ /* 0x000ee40000300800 */
[----:B0-----:R-:W-:Y:S01]  /*dde0*/  F2FP.SATFINITE.E4M3.F32.PACK_AB_MERGE_C R5, RZ, R0, RZ ;  /* 0x00000000ff05723e */ /* 0x001fe200048070ff */
[----:B------:R-:W-:Y:S02]  /*ddf0*/  FMUL R2, R221, UR20 ;  /* 0x00000014dd027c20 */ /* 0x000fe40008400000 */
[----:B------:R-:W3:Y:S03]  /*de00*/  LDL.LU R221, [R1+0x5c] ;  /* 0x00005c0001dd7983 */ /* 0x000ee60000300800 */
[----:B------:R-:W-:Y:S01]  /*de10*/  F2FP.SATFINITE.E4M3.F32.PACK_AB_MERGE_C R7, RZ, R2, RZ ;  /* 0x00000002ff07723e */ /* 0x000fe200048070ff */
[----:B------:R0:W-:Y:S01]  /*de20*/  @!P4 STG.E.U8 desc[UR18][R26.64+0xd9], R5 ;  /* 0x0000d9051a00c986 */ /* 0x0001e2000c101112 */
[----:B------:R-:W-:-:S03]  /*de30*/  FMUL R3, R223, UR20 ;  /* 0x00000014df037c20 */ /* 0x000fc60008400000 */
[----:B------:R-:W3:Y:S02]  /*de40*/  LDL.LU R223, [R1+0x60] ;  /* 0x0000600001df7983 */ /* 0x000ee40000300800 */
[----:B-1----:R-:W-:Y:S01]  /*de50*/  F2FP.SATFINITE.E4M3.F32.PACK_AB_MERGE_C R9, RZ, R3, RZ ;  /* 0x00000003ff09723e */ /* 0x002fe200048070ff */
[----:B----4-:R-:W-:Y:S02]  /*de60*/  FMUL R4, R222, UR20 ;  /* 0x00000014de047c20 */ /* 0x010fe40008400000 */
[----:B------:R-:W4:Y:S01]  /*de70*/  LDL.LU R222, [R1+0x64] ;  /* 0x0000640001de7983 */ /* 0x000f220000300800 */
[----:B--2---:R-:W-:-:S03]  /*de80*/  FMUL R0, R224, UR20 ;  /* 0x00000014e0007c20 */ /* 0x004fc60008400000 */
[----:B------:R-:W2:Y:S01]  /*de90*/  LDL.LU R224, [R1+0x68] ;  /* 0x0000680001e07983 */ /* 0x000ea20000300800 */
[----:B---3--:R-:W-:Y:S01]  /*dea0*/  FMUL R2, R225, UR20 ;  /* 0x00000014e1027c20 */ /* 0x008fe20008400000 */
[----:B0-----:R-:W-:Y:S02]  /*deb0*/  F2FP.SATFINITE.E4M3.F32.PACK_AB_MERGE_C R5, RZ, R0, RZ ;  /* 0x00000000ff05723e */ /* 0x001fe400048070ff */
[----:B------:R-:W3:Y:S01]  /*dec0*/  LDL.LU R225, [R1+0x6c] ;  /* 0x00006c0001e17983 */ /* 0x000ee20000300800 */
[----:B------:R-:W-:-:S03]  /*ded0*/  FMUL R3, R226, UR20 ;  /* 0x00000014e2037c20 */ /* 0x000fc60008400000 */
[----:B------:R-:W3:Y:S01]  /*dee0*/  LDL.LU R226, [R1+0x70] ;  /* 0x0000700001e27983 */ /* 0x000ee20000300800 */
[----:B------:R-:W-:-:S03]  /*def0*/  FMUL R0, R227, UR20 ;  /* 0x00000014e3007c20 */ /* 0x000fc60008400000 */
[----:B------:R-:W3:Y:S01]  /*df00*/  LDL.LU R227, [R1+0x74] ;  /* 0x0000740001e37983 */ /* 0x000ee20000300800 */
[C---:B------:R-:W-:Y:S02]  /*df10*/  ISETP.LT.OR P3, PT, R35.reuse, 0xd9, !P0 ;  /* 0x000000d92300780c */ /* 0x040fe40004761670 */
[C---:B------:R-:W-:Y:S02]  /*df20*/  ISETP.LT.OR P5, PT, R35.reuse, 0xe1, !P1 ;  /* 0x000000e12300780c */ /* 0x040fe40004fa1670 */
[C---:B------:R-:W-:Y:S02]  /*df30*/  ISETP.LT.OR P6, PT, R35.reuse, 0xe2, !P1 ;  /* 0x000000e22300780c */ /* 0x040fe40004fc1670 */
[----:B------:R-:W-:-:S07]  /*df40*/  ISETP.LT.OR P4, PT, R35, 0xe2, !P0 ;  /* 0x000000e22300780c */ /* 0x000fce0004781670 */
[----:B------:R-:W-:Y:S01]  /*df50*/  @!P3 STG.E.U8 desc[UR18][R26.64+0xd8], R11 ;  /* 0x0000d80b1a00b986 */ /* 0x000fe2000c101112 */
[----:B------:R-:W-:-:S03]  /*df60*/  ISETP.LT.OR P3, PT, R35, 0xe1, !P0 ;  /* 0x000000e12300780c */ /* 0x000fc60004761670 */
[----:B------:R0:W-:Y:S01]  /*df70*/  @!P5 STG.E.U8 desc[UR18][R24.64+0xe0], R7 ;  /* 0x0000e0071800d986 */ /* 0x0001e2000c101112 */
[----:B------:R-:W-:-:S03]  /*df80*/  ISETP.LT.OR P5, PT, R35, 0xe9, !P1 ;  /* 0x000000e92300780c */ /* 0x000fc60004fa1670 */
[----:B------:R1:W-:Y:S01]  /*df90*/  @!P6 STG.E.U8 desc[UR18][R24.64+0xe1], R9 ;  /* 0x0000e1091800e986 */ /* 0x0003e2000c101112 */
[----:B------:R-:W-:Y:S02]  /*dfa0*/  ISETP.LT.OR P6, PT, R35, 0xea, !P1 ;  /* 0x000000ea2300780c */ /* 0x000fe40004fc1670 */
[----:B------:R-:W-:Y:S01]  /*dfb0*/  F2FP.SATFINITE.E4M3.F32.PACK_AB_MERGE_C R13, RZ, R4, RZ ;  /* 0x00000004ff0d723e */ /* 0x000fe200048070ff */
[----:B------:R1:W-:Y:S01]  /*dfc0*/  @!P4 STG.E.U8 desc[UR18][R26.64+0xe1], R5 ;  /* 0x0000e1051a00c986 */ /* 0x0003e2000c101112 */
[----:B0-----:R-:W-:-:S03]  /*dfd0*/  F2FP.SATFINITE.E4M3.F32.PACK_AB_MERGE_C R7, RZ, R2, RZ ;  /* 0x00000002ff07723e */ /* 0x001fc600048070ff */
[----:B------:R-:W-:Y:S01]  /*dfe0*/  @!P3 STG.E.U8 desc[UR18][R26.64+0xe0], R13 ;  /* 0x0000e00d1a00b986 */ /* 0x000fe2000c101112 */
[----:B-1----:R-:W-:-:S03]  /*dff0*/  F2FP.SATFINITE.E4M3.F32.PACK_AB_MERGE_C R9, RZ, R3, RZ ;  /* 0x00000003ff09723e */ /* 0x002fc600048070ff */
[----:B------:R0:W-:Y:S01]  /*e000*/  @!P5 STG.E.U8 desc[UR18][R24.64+0xe8], R7 ;  /* 0x0000e8071800d986 */ /* 0x0001e2000c101112 */
[C---:B------:R-:W-:Y:S02]  /*e010*/  ISETP.LT.OR P3, PT, R35.reuse, 0xe9, !P0 ;  /* 0x000000e92300780c */ /* 0x040fe40004761670 */
[C---:B------:R-:W-:Y:S01]  /*e020*/  ISETP.LT.OR P4, PT, R35.reuse, 0xea, !P0 ;  /* 0x000000ea2300780c */ /* 0x040fe20004781670 */
[----:B------:R1:W-:Y:S01]  /*e030*/  @!P6 STG.E.U8 desc[UR18][R24.64+0xe9], R9 ;  /* 0x0000e9091800e986 */ /* 0x0003e2000c101112 */
[C---:B------:R-:W-:Y:S01]  /*e040*/  ISETP.LT.OR P5, PT, R35.reuse, 0xf1, !P1 ;  /* 0x000000f12300780c */ /* 0x040fe20004fa1670 */
[----:B------:R-:W-:Y:S01]  /*e050*/  FMUL R2, R218, UR20 ;  /* 0x00000014da027c20 */ /* 0x000fe20008400000 */
[----:B------:R-:W-:Y:S02]  /*e060*/  ISETP.LT.OR P6, PT, R35, 0xf2, !P1 ;  /* 0x000000f22300780c */ /* 0x000fe40004fc1670 */
[----:B------:R-:W-:Y:S02]  /*e070*/  F2FP.SATFINITE.E4M3.F32.PACK_AB_MERGE_C R11, RZ, R0, RZ ;  /* 0x00000000ff0b723e */ /* 0x000fe400048070ff */
[----:B------:R-:W-:-:S03]  /*e080*/  F2FP.SATFINITE.E4M3.F32.PACK_AB_MERGE_C R5, RZ, R2, RZ ;  /* 0x00000002ff05723e */ /* 0x000fc600048070ff */
[----:B------:R-:W-:Y:S01]  /*e090*/  @!P3 STG.E.U8 desc[UR18][R26.64+0xe8], R11 ;  /* 0x0000e80b1a00b986 */ /* 0x000fe2000c101112 */
[----:B------:R-:W-:-:S03]  /*e0a0*/  ISETP.LT.OR P3, PT, R35, 0xf1, !P0 ;  /* 0x000000f12300780c */ /* 0x000fc60004761670 */
[----:B------:R-:W-:Y:S01]  /*e0b0*/  @!P4 STG.E.U8 desc[UR18][R26.64+0xe9], R5 ;  /* 0x0000e9051a00c986 */ /* 0x000fe2000c101112 */
[C---:B------:R-:W-:Y:S02]  /*e0c0*/  ISETP.LT.OR P4, PT, R35.reuse, 0xf9, !P1 ;  /* 0x000000f92300780c */ /* 0x040fe40004f81670 */
[----:B------:R-:W-:Y:S01]  /*e0d0*/  ISETP.LT.OR P1, PT, R35, 0xfa, !P1 ;  /* 0x000000fa2300780c */ /* 0x000fe20004f21670 */
[----:B------:R-:W-:-:S05]  /*e0e0*/  FMUL R0, R220, UR20 ;  /* 0x00000014dc007c20 */ /* 0x000fca0008400000 */
[----:B0-----:R-:W-:-:S05]  /*e0f0*/  F2FP.SATFINITE.E4M3.F32.PACK_AB_MERGE_C R7, RZ, R0, RZ ;  /* 0x00000000ff07723e */ /* 0x001fca00048070ff */
[----:B------:R0:W-:Y:S01]  /*e100*/  @!P5 STG.E.U8 desc[UR18][R24.64+0xf0], R7 ;  /* 0x0000f0071800d986 */ /* 0x0001e2000c101112 */
[----:B------:R-:W-:-:S05]  /*e110*/  FMUL R3, R221, UR20 ;  /* 0x00000014dd037c20 */ /* 0x000fca0008400000 */
[----:B-1----:R-:W-:Y:S02]  /*e120*/  F2FP.SATFINITE.E4M3.F32.PACK_AB_MERGE_C R9, RZ, R3, RZ ;  /* 0x00000003ff09723e */ /* 0x002fe400048070ff */
[----:B------:R-:W-:-:S03]  /*e130*/  ISETP.LT.OR P5, PT, R35, 0xf2, !P0 ;  /* 0x000000f22300780c */ /* 0x000fc600047a1670 */
[----:B------:R1:W-:Y:S01]  /*e140*/  @!P6 STG.E.U8 desc[UR18][R24.64+0xf1], R9 ;  /* 0x0000f1091800e986 */ /* 0x0003e2000c101112 */
[C---:B------:R-:W-:Y:S02]  /*e150*/  ISETP.LT.OR P6, PT, R35.reuse, 0xf9, !P0 ;  /* 0x000000f92300780c */ /* 0x040fe400047c1670 */
[----:B------:R-:W-:Y:S01]  /*e160*/  ISETP.LT.OR P0, PT, R35, 0xfa, !P0 ;  /* 0x000000fa2300780c */ /* 0x000fe20004701670 */
[----:B------:R-:W-:-:S05]  /*e170*/  FMUL R0, R223, UR20 ;  /* 0x00000014df007c20 */ /* 0x000fca0008400000 */
[----:B------:R-:W-:-:S05]  /*e180*/  F2FP.SATFINITE.E4M3.F32.PACK_AB_MERGE_C R13, RZ, R0, RZ ;  /* 0x00000000ff0d723e */ /* 0x000fca00048070ff */
[----:B------:R0:W-:Y:S01]  /*e190*/  @!P3 STG.E.U8 desc[UR18][R26.64+0xf0], R13 ;  /* 0x0000f00d1a00b986 */ /* 0x0001e2000c101112 */
[----:B----4-:R-:W-:Y:S01]  /*e1a0*/  FMUL R0, R222, UR20 ;  /* 0x00000014de007c20 */ /* 0x010fe20008400000 */
[----:B--2---:R-:W-:Y:S01]  /*e1b0*/  FMUL R2, R224, UR20 ;  /* 0x00000014e0027c20 */ /* 0x004fe20008400000 */
[----:B---3--:R-:W-:-:S03]  /*e1c0*/  FMUL R3, R225, UR20 ;  /* 0x00000014e1037c20 */ /* 0x008fc60008400000 */
[----:B0-----:R-:W-:Y:S01]  /*e1d0*/  F2FP.SATFINITE.E4M3.F32.PACK_AB_MERGE_C R7, RZ, R0, RZ ;  /* 0x00000000ff07723e */ /* 0x001fe200048070ff */
[----:B------:R-:W-:Y:S01]  /*e1e0*/  FMUL R4, R226, UR20 ;  /* 0x00000014e2047c20 */ /* 0x000fe20008400000 */
[----:B------:R-:W-:Y:S01]  /*e1f0*/  FMUL R5, R227, UR20 ;  /* 0x00000014e3057c20 */ /* 0x000fe20008400000 */
[----:B-1----:R-:W-:Y:S02]  /*e200*/  F2FP.SATFINITE.E4M3.F32.PACK_AB_MERGE_C R9, RZ, R2, RZ ;  /* 0x00000002ff09723e */ /* 0x002fe400048070ff */
[----:B------:R-:W-:Y:S02]  /*e210*/  F2FP.SATFINITE.E4M3.F32.PACK_AB_MERGE_C R3, RZ, R3, RZ ;  /* 0x00000003ff03723e */ /* 0x000fe400048070ff */
[----:B------:R-:W-:Y:S02]  /*e220*/  F2FP.SATFINITE.E4M3.F32.PACK_AB_MERGE_C R11, RZ, R4, RZ ;  /* 0x00000004ff0b723e */ /* 0x000fe400048070ff */
[----:B------:R-:W-:Y:S01]  /*e230*/  F2FP.SATFINITE.E4M3.F32.PACK_AB_MERGE_C R5, RZ, R5, RZ ;  /* 0x00000005ff05723e */ /* 0x000fe200048070ff */
[----:B------:R0:W-:Y:S04]  /*e240*/  @!P5 STG.E.U8 desc[UR18][R26.64+0xf1], R7 ;  /* 0x0000f1071a00d986 */ /* 0x0001e8000c101112 */
[----:B------:R0:W-:Y:S04]  /*e250*/  @!P4 STG.E.U8 desc[UR18][R24.64+0xf8], R9 ;  /* 0x0000f8091800c986 */ /* 0x0001e8000c101112 */
[----:B------:R0:W-:Y:S04]  /*e260*/  @!P1 STG.E.U8 desc[UR18][R24.64+0xf9], R3 ;  /* 0x0000f90318009986 */ /* 0x0001e8000c101112 */
[----:B------:R0:W-:Y:S04]  /*e270*/  @!P6 STG.E.U8 desc[UR18][R26.64+0xf8], R11 ;  /* 0x0000f80b1a00e986 */ /* 0x0001e8000c101112 */
[----:B------:R0:W-:Y:S02]  /*e280*/  @!P0 STG.E.U8 desc[UR18][R26.64+0xf9], R5 ;  /* 0x0000f9051a008986 */ /* 0x0001e4000c101112 */
.L_x_290:
[----:B------:R-:W-:Y:S05]  /*e290*/  BSYNC B0 ;  /* 0x0000000000007941 */ /* 0x000fea0003800000 */
.L_x_32:
[----:B0-----:R-:W2:Y:S04]  /*e2a0*/  LDL.LU R3, [R1+0x78] ;  /* 0x0000780001037983 */ /* 0x001ea80000300800 */
[----:B-----5:R-:W2:Y:S01]  /*e2b0*/  LDL.LU R2, [R1+0x7c] ;  /* 0x00007c0001027983 */ /* 0x020ea20000300800 */
[----:B------:R-:W-:Y:S01]  /*e2c0*/  ULDC UR6, c[0x0][0xc] ;  /* 0x0000030000067ab9 */ /* 0x000fe20000000800 */
[----:B------:R-:W-:Y:S01]  /*e2d0*/  ULDC UR7, c[0x0][0x10] ;  /* 0x0000040000077ab9 */ /* 0x000fe20000000800 */
[----:B------:R-:W2:Y:S01]  /*e2e0*/  LDC R5, c[0x0][0x14] ;  /* 0x00000500ff057b82 */ /* 0x000ea20000000800 */
[----:B------:R-:W-:Y:S01]  /*e2f0*/  UIMAD.WIDE.U32 UR6, UR6, UR7, URZ ;  /* 0x00000007060672a5 */ /* 0x000fe2000f8e003f */
[----:B------:R-:W-:Y:S01]  /*e300*/  PRMT R0, RZ, 0x7610, R0 ;  /* 0x00007610ff007816 */ /* 0x000fe20000000000 */
[----:B------:R-:W-:-:S04]  /*e310*/  UMOV UR22, 0xffffffff ;  /* 0xffffffff00167882 */ /* 0x000fc80000000000 */
[----:B--2---:R-:W-:-:S04]  /*e320*/  IMAD.WIDE.U32 R2, R5, UR6, R2 ;  /* 0x0000000605027c25 */ /* 0x004fc8000f8e0002 */
[----:B------:R-:W-:Y:S01]  /*e330*/  IMAD R5, R5, UR7, RZ ;  /* 0x0000000705057c24 */ /* 0x000fe2000f8e02ff */
[----:B------:R-:W-:Y:S01]  /*e340*/  ULDC.64 UR6, c[0x0][0x650] ;  /* 0x0001940000067ab9 */ /* 0x000fe20000000a00 */
[----:B------:R-:W-:Y:S01]  /*e350*/  IMAD.MOV.U32 R19, RZ, RZ, R2 ;  /* 0x000000ffff137224 */ /* 0x000fe200078e0002 */
[----:B------:R-:W-:Y:S01]  /*e360*/  ISETP.GE.U32.AND P0, PT, R2, UR6, PT ;  /* 0x0000000602007c0c */ /* 0x000fe2000bf06070 */
[----:B------:R-:W-:Y:S02]  /*e370*/  IMAD.IADD R22, R3, 0x1, R5 ;  /* 0x0000000103167824 */ /* 0x000fe400078e0205 */
[----:B------:R-:W-:-:S03]  /*e380*/  IMAD.MOV.U32 R2, RZ, RZ, -0x1 ;  /* 0xffffffffff027424 */ /* 0x000fc600078e00ff */
[----:B------:R0:W-:Y:S01]  /*e390*/  STL [R1+0x78], R22 ;  /* 0x0000781601007387 */ /* 0x0001e20000100800 */
[----:B------:R-:W-:-:S03]  /*e3a0*/  ISETP.GE.U32.AND.EX P0, PT, R22, UR7, PT, P0 ;  /* 0x0000000716007c0c */ /* 0x000fc6000bf06100 */
[----:B------:R0:W-:Y:S04]  /*e3b0*/  STL [R1+0x7c], R19 ;  /* 0x00007c1301007387 */ /* 0x0001e80000100800 */
[----:B------:R0:W-:Y:S06]  /*e3c0*/  STL [R1+0x80], R2 ;  /* 0x0000800201007387 */ /* 0x0001ec0000100800 */
[----:B------:R-:W-:Y:S05]  /*e3d0*/  @P0 BRA `(.L_x_291) ;  /* 0x00000004006c0947 */ /* 0x000fea0003800000 */
[----:B------:R-:W2:Y:S01]  /*e3e0*/  S2R R14, SR_CTAID.X ;  /* 0x00000000000e7919 */ /* 0x000ea20000002500 */
[----:B------:R-:W5:Y:S01]  /*e3f0*/  LDC.64 R8, c[0x0][0x628] ;  /* 0x00018a00ff087b82 */ /* 0x000f620000000a00 */
[----:B------:R-:W-:Y:S01]  /*e400*/  ULDC UR6, c[0x0][0x150] ;  /* 0x0000540000067ab9 */ /* 0x000fe20000000800 */
[----:B------:R-:W-:Y:S01]  /*e410*/  IMAD.MOV.U32 R6, RZ, RZ, R19 ;  /* 0x000000ffff067224 */ /* 0x000fe200078e0013 */
[----:B------:R-:W0:Y:S01]  /*e420*/  S2R R16, SR_CTAID.Y ;  /* 0x0000000000107919 */ /* 0x000e220000002600 */
[----:B------:R-:W-:-:S04]  /*e430*/  IMAD.MOV.U32 R7, RZ, RZ, R22 ;  /* 0x000000ffff077224 */ /* 0x000fc800078e0016 */
[----:B------:R-:W0:Y:S08]  /*e440*/  LDC R17, c[0x0][0x144] ;  /* 0x00005100ff117b82 */ /* 0x000e300000000800 */
[----:B------:R-:W0:Y:S08]  /*e450*/  LDC R10, c[0x0][0x630] ;  /* 0x00018c00ff0a7b82 */ /* 0x000e300000000800 */
[----:B------:R-:W0:Y:S01]  /*e460*/  LDC.64 R12, c[0x0][0x620] ;  /* 0x00018800ff0c7b82 */ /* 0x000e220000000a00 */
[----:B-----5:R-:W-:-:S04]  /*e470*/  ISETP.NE.U32.AND P0, PT, R8, RZ, PT ;  /* 0x000000ff0800720c */ /* 0x020fc80003f05070 */
[----:B------:R-:W-:Y:S02]  /*e480*/  ISETP.NE.AND.EX P0, PT, R9, RZ, PT, P0 ;  /* 0x000000ff0900720c */ /* 0x000fe40003f05300 */
[----:B--2---:R-:W-:-:S05]  /*e490*/  I2FP.F32.U32 R0, R14 ;  /* 0x0000000e00007245 */ /* 0x004fca0000201000 */
[----:B------:R-:W-:-:S04]  /*e4a0*/  FMUL R0, R0, UR6 ;  /* 0x0000000600007c20 */ /* 0x000fc80008400000 */
[----:B------:R2:W0:Y:S02]  /*e4b0*/  F2I.U32.TRUNC.NTZ R15, R0 ;  /* 0x00000000000f7305 */ /* 0x000424000020f000 */
[----:B------:R-:W-:Y:S05]  /*e4c0*/  @!P0 BRA `(.L_x_292) ;  /* 0x0000000000288947 */ /* 0x000fea0003800000 */
[----:B--2---:R-:W2:Y:S02]  /*e4d0*/  LDC R0, c[0x0][0x634] ;  /* 0x00018d00ff007b82 */ /* 0x004ea40000000800 */
[----:B--2---:R-:W-:-:S05]  /*e4e0*/  IADD3 R7, P0, R19, R0, RZ ;  /* 0x0000000013077210 */ /* 0x004fca0007f1e0ff */
[----:B------:R-:W-:-:S04]  /*e4f0*/  IMAD.X R11, RZ, RZ, R22, P0 ;  /* 0x000000ffff0b7224 */ /* 0x000fc800000e0616 */
[----:B0-----:R-:W-:-:S04]  /*e500*/  IMAD.WIDE.U32 R2, R11, R8, RZ ;  /* 0x000000080b027225 */ /* 0x001fc800078e00ff */
[----:B------:R-:W-:-:S04]  /*e510*/  IMAD.WIDE.U32 R4, P0, R7, R9, R2 ;  /* 0x0000000907047225 */ /* 0x000fc80007800002 */
[----:B------:R-:W-:-:S04]  /*e520*/  IMAD.WIDE.U32 R2, R7, R8, RZ ;  /* 0x0000000807027225 */ /* 0x000fc800078e00ff */
[----:B------:R-:W-:Y:S01]  /*e530*/  IMAD.X R7, RZ, RZ, RZ, P0 ;  /* 0x000000ffff077224 */ /* 0x000fe200000e06ff */
[----:B------:R-:W-:Y:S01]  /*e540*/  IADD3 RZ, P0, R3, R4, RZ ;  /* 0x0000000403ff7210 */ /* 0x000fe20007f1e0ff */
[----:B------:R-:W-:-:S04]  /*e550*/  IMAD.MOV.U32 R6, RZ, RZ, R5 ;  /* 0x000000ffff067224 */ /* 0x000fc800078e0005 */
[----:B------:R-:W-:-:S08]  /*e560*/  IMAD.WIDE.U32.X R6, R11, R9, R6, P0 ;  /* 0x000000090b067225 */ /* 0x000fd000000e0406 */
.L_x_292:
[-CC-:B0-----:R-:W-:Y:S01]  /*e570*/  SHF.R.U64 R24, R6, R10.reuse, R7.reuse ;  /* 0x0000000a06187219 */ /* 0x181fe20000001207 */
[----:B------:R-:W0:Y:S01]  /*e580*/  LDC.64 R20, c[0x0][0x640] ;  /* 0x00019000ff147b82 */ /* 0x000e220000000a00 */
[----:B--2---:R-:W-:Y:S01]  /*e590*/  SHF.R.U32.HI R0, RZ, R10, R7 ;  /* 0x0000000aff007219 */ /* 0x004fe20000011607 */
[----:B------:R-:W-:Y:S01]  /*e5a0*/  IMAD.MOV.U32 R2, RZ, RZ, R19 ;  /* 0x000000ffff027224 */ /* 0x000fe200078e0013 */
[----:B------:R-:W-:Y:S01]  /*e5b0*/  IADD3 R5, P0, RZ, -R24, RZ ;  /* 0x80000018ff057210 */ /* 0x000fe20007f1e0ff */
[----:B------:R-:W-:Y:S01]  /*e5c0*/  IMAD.MOV R15, RZ, RZ, -R15 ;  /* 0x000000ffff0f7224 */ /* 0x000fe200078e0a0f */
[----:B------:R-:W-:Y:S01]  /*e5d0*/  ULDC UR6, c[0x0][0x154] ;  /* 0x0000550000067ab9 */ /* 0x000fe20000000800 */
[----:B------:R-:W-:Y:S02]  /*e5e0*/  IMAD.MOV.U32 R7, RZ, RZ, 0x1 ;  /* 0x00000001ff077424 */ /* 0x000fe400078e00ff */
[----:B------:R-:W2:Y:S01]  /*e5f0*/  LDC R4, c[0x0][0x618] ;  /* 0x00018600ff047b82 */ /* 0x000ea20000000800 */
[----:B------:R-:W-:-:S02]  /*e600*/  IMAD.X R3, RZ, RZ, ~R0, P0 ;  /* 0x000000ffff037224 */ /* 0x000fc400000e0e00 */
[----:B------:R-:W-:Y:S02]  /*e610*/  IMAD R15, R17, R15, R14 ;  /* 0x0000000f110f7224 */ /* 0x000fe400078e020e */
[-C--:B------:R-:W-:Y:S02]  /*e620*/  IMAD R0, R3, R12.reuse, RZ ;  /* 0x0000000c03007224 */ /* 0x080fe400078e02ff */
[----:B------:R-:W-:Y:S01]  /*e630*/  IMAD.MOV.U32 R3, RZ, RZ, R22 ;  /* 0x000000ffff037224 */ /* 0x000fe200078e0016 */
[----:B------:R-:W5:Y:S01]  /*e640*/  LDC R6, c[0x0][0x608] ;  /* 0x00018200ff067b82 */ /* 0x000f620000000800 */
[----:B------:R-:W-:-:S04]  /*e650*/  IMAD.WIDE.U32 R2, R5, R12, R2 ;  /* 0x0000000c05027225 */ /* 0x000fc800078e0002 */
[----:B------:R-:W-:-:S03]  /*e660*/  IMAD R5, R5, R13, R0 ;  /* 0x0000000d05057224 */ /* 0x000fc600078e0200 */
[----:B------:R-:W1:Y:S01]  /*e670*/  LDC R18, c[0x0][0x658] ;  /* 0x00019600ff127b82 */ /* 0x000e620000000800 */
[----:B------:R-:W-:Y:S01]  /*e680*/  I2FP.F32.U32 R0, R16 ;  /* 0x0000001000007245 */ /* 0x000fe20000201000 */
[----:B------:R-:W-:Y:S01]  /*e690*/  IMAD.IADD R3, R3, 0x1, R5 ;  /* 0x0000000103037824 */ /* 0x000fe200078e0205 */
[----:B0-----:R-:W-:Y:S01]  /*e6a0*/  ISETP.NE.U32.AND P0, PT, R20, RZ, PT ;  /* 0x000000ff1400720c */ /* 0x001fe20003f05070 */
[----:B------:R-:W-:Y:S02]  /*e6b0*/  IMAD.MOV.U32 R5, RZ, RZ, -0x1 ;  /* 0xffffffffff057424 */ /* 0x000fe400078e00ff */
[----:B------:R-:W-:Y:S02]  /*e6c0*/  FMUL R0, R0, UR6 ;  /* 0x0000000600007c20 */ /* 0x000fe40008400000 */
[----:B------:R-:W0:Y:S01]  /*e6d0*/  LDC R13, c[0x0][0x148] ;  /* 0x00005200ff0d7b82 */ /* 0x000e220000000800 */
[----:B--2---:R-:W-:Y:S01]  /*e6e0*/  SHF.R.U64 R10, R2, R4, R3 ;  /* 0x00000004020a7219 */ /* 0x004fe20000001203 */
[----:B------:R2:W0:Y:S01]  /*e6f0*/  F2I.U32.TRUNC.NTZ R12, R0 ;  /* 0x00000000000c7305 */ /* 0x000422000020f000 */
[----:B------:R-:W-:-:S02]  /*e700*/  ISETP.NE.AND.EX P0, PT, R21, RZ, PT, P0 ;  /* 0x000000ff1500720c */ /* 0x000fc40003f05300 */
[----:B------:R-:W-:-:S03]  /*e710*/  SHF.R.U32.HI R3, RZ, R4, R3 ;  /* 0x00000004ff037219 */ /* 0x000fc60000011603 */
[----:B------:R-:W0:Y:S01]  /*e720*/  LDC R14, c[0x0][0x600] ;  /* 0x00018000ff0e7b82 */ /* 0x000e220000000800 */
[-CC-:B-----5:R-:W-:Y:S02]  /*e730*/  SHF.R.U64 R8, R10, R6.reuse, R3.reuse ;  /* 0x000000060a087219 */ /* 0x1a0fe40000001203 */
[----:B------:R-:W-:-:S05]  /*e740*/  SHF.R.U32.HI R3, RZ, R6, R3 ;  /* 0x00000006ff037219 */ /* 0x000fca0000011603 */
[----:B------:R-:W0:Y:S01]  /*e750*/  LDC R19, c[0x0][0x648] ;  /* 0x00019200ff137b82 */ /* 0x000e220000000800 */
[-CC-:B-1----:R-:W-:Y:S02]  /*e760*/  SHF.R.U64 R11, R8, R18.reuse, R3.reuse ;  /* 0x00000012080b7219 */ /* 0x182fe40000001203 */
[-C--:B------:R-:W-:Y:S02]  /*e770*/  SHF.L.U32 R5, R5, R18.reuse, RZ ;  /* 0x0000001205057219 */ /* 0x080fe400000006ff */
[-C--:B------:R-:W-:Y:S01]  /*e780*/  SHF.R.U32.HI R3, RZ, R18.reuse, R3 ;  /* 0x00000012ff037219 */ /* 0x080fe20000011603 */
[----:B------:R-:W-:Y:S01]  /*e790*/  IMAD.MOV.U32 R2, RZ, RZ, R11 ;  /* 0x000000ffff027224 */ /* 0x000fe200078e000b */
[----:B------:R-:W-:Y:S01]  /*e7a0*/  SHF.L.U32 R34, R7, R18, RZ ;  /* 0x0000001207227219 */ /* 0x000fe200000006ff */
[----:B------:R-:W1:Y:S01]  /*e7b0*/  LDC R22, c[0x0][0x638] ;  /* 0x00018e00ff167b82 */ /* 0x000e620000000800 */
[----:B------:R-:W-:-:S07]  /*e7c0*/  LOP3.LUT R17, RZ, R5, RZ, 0x33, !PT ;  /* 0x00000005ff117212 */ /* 0x000fce00078e33ff */
[----:B------:R-:W0:Y:S01]  /*e7d0*/  LDC R23, c[0x0][0x610] ;  /* 0x00018400ff177b82 */ /* 0x000e220000000800 */
[----:B--2---:R-:W-:Y:S05]  /*e7e0*/  @!P0 BRA `(.L_x_293) ;  /* 0x0000000000288947 */ /* 0x004fea0003800000 */
[----:B------:R-:W2:Y:S02]  /*e7f0*/  LDC R0, c[0x0][0x64c] ;  /* 0x00019300ff007b82 */ /* 0x000ea40000000800 */
[----:B--2---:R-:W-:-:S05]  /*e800*/  IADD3 R7, P0, R11, R0, RZ ;  /* 0x000000000b077210 */ /* 0x004fca0007f1e0ff */
        /* <DEDUP_REMOVED lines=8> */
.L_x_293:
[----:B0-----:R-:W-:Y:S01]  /*e890*/  SHF.R.U64 R0, R2, R19, R3 ;  /* 0x0000001302007219 */ /* 0x001fe20000001203 */
[----:B------:R-:W-:Y:S01]  /*e8a0*/  VIADD R3, R14, 0xffffffff ;  /* 0xffffffff0e037836 */ /* 0x000fe20000000000 */
[----:B------:R-:W-:Y:S01]  /*e8b0*/  LOP3.LUT R5, R8, R17, RZ, 0xc0, !PT ;  /* 0x0000001108057212 */ /* 0x000fe200078ec0ff */
[----:B------:R-:W-:Y:S01]  /*e8c0*/  IMAD.MOV R12, RZ, RZ, -R12 ;  /* 0x000000ffff0c7224 */ /* 0x000fe200078e0a0c */
[----:B------:R-:W-:Y:S01]  /*e8d0*/  R2UR UR22, R24 ;  /* 0x00000000181672ca */ /* 0x000fe200000e0000 */
[----:B------:R-:W-:Y:S01]  /*e8e0*/  IMAD.MOV R2, RZ, RZ, -R0 ;  /* 0x000000ffff027224 */ /* 0x000fe200078e0a00 */
[----:B------:R-:W-:Y:S01]  /*e8f0*/  LOP3.LUT R3, R10, R3, RZ, 0xc0, !PT ;  /* 0x000000030a037212 */ /* 0x000fe200078ec0ff */
[----:B------:R-:W-:Y:S02]  /*e900*/  IMAD R34, R34, R0, R5 ;  /* 0x0000000022227224 */ /* 0x000fe400078e0205 */
[----:B------:R-:W-:Y:S02]  /*e910*/  @P2 IMAD R15, R13, R12, R16 ;  /* 0x0000000c0d0f2224 */ /* 0x000fe400078e0210 */
[----:B-1----:R-:W-:-:S02]  /*e920*/  IMAD R0, R2, R22, R11 ;  /* 0x0000001602007224 */ /* 0x002fc400078e020b */
[----:B------:R-:W-:Y:S02]  /*e930*/  IMAD R34, R34, R23, R15 ;  /* 0x0000001722227224 */ /* 0x000fe400078e020f */
[----:B------:R-:W-:Y:S02]  /*e940*/  IMAD R3, R0, R14, R3 ;  /* 0x0000000e00037224 */ /* 0x000fe400078e0203 */
[----:B------:R-:W-:-:S03]  /*e950*/  IMAD.MOV.U32 R0, RZ, RZ, 0x1 ;  /* 0x00000001ff007424 */ /* 0x000fc600078e00ff */
[----:B------:R-:W-:Y:S02]  /*e960*/  SEL R2, R3, R34, !P2 ;  /* 0x0000002203027207 */ /* 0x000fe40005000000 */
[----:B------:R-:W-:-:S03]  /*e970*/  SEL R34, R34, R3, !P2 ;  /* 0x0000000322227207 */ /* 0x000fc60005000000 */
[----:B------:R2:W-:Y:S04]  /*e980*/  STL [R1+0x80], R2 ;  /* 0x0000800201007387 */ /* 0x0005e80000100800 */
.L_x_291:
[----:B------:R0:W-:Y:S01]  /*e990*/  STL [R1+0x84], R34 ;  /* 0x0000842201007387 */ /* 0x0001e20000100800 */
[----:B------:R-:W-:-:S13]  /*e9a0*/  LOP3.LUT P0, RZ, R0, 0xff, RZ, 0xc0, !PT ;  /* 0x000000ff00ff7812 */ /* 0x000fda000780c0ff */
[----:B0-----:R-:W-:Y:S05]  /*e9b0*/  @P0 BRA `(.L_x_294) ;  /* 0xffffff2800140947 */ /* 0x001fea000383ffff */
[----:B------:R-:W-:Y:S05]  /*e9c0*/  EXIT ;  /* 0x000000000000794d */ /* 0x000fea0003800000 */
.L_x_4:
[----:B------:R-:W2:Y:S01]  /*e9d0*/  LDL R16, [R1+0x7c] ;  /* 0x00007c0001107983 */ /* 0x000ea20000100800 */
[----:B------:R-:W-:-:S03]  /*e9e0*/  ULDC.64 UR4, c[0x0][0x650] ;  /* 0x0001940000047ab9 */ /* 0x000fc60000000a00 */
[----:B------:R-:W3:Y:S01]  /*e9f0*/  LDL R17, [R1+0x78] ;  /* 0x0000780001117983 */ /* 0x000ee20000100800 */
[----:B------:R-:W-:Y:S01]  /*ea00*/  PRMT R4, RZ, 0x7610, R4 ;  /* 0x00007610ff047816 */ /* 0x000fe20000000004 */
[----:B------:R-:W-:Y:S02]  /*ea10*/  IMAD.MOV.U32 R5, RZ, RZ, -0x1 ;  /* 0xffffffffff057424 */ /* 0x000fe400078e00ff */
[----:B------:R-:W-:Y:S02]  /*ea20*/  IMAD.MOV.U32 R6, RZ, RZ, -0x1 ;  /* 0xffffffffff067424 */ /* 0x000fe400078e00ff */
[----:B------:R-:W-:Y:S01]  /*ea30*/  IMAD.MOV.U32 R11, RZ, RZ, -0x1 ;  /* 0xffffffffff0b7424 */ /* 0x000fe200078e00ff */
[----:B--2---:R-:W-:-:S04]  /*ea40*/  ISETP.GE.U32.AND P0, PT, R16, UR4, PT ;  /* 0x0000000410007c0c */ /* 0x004fc8000bf06070 */
[----:B---3--:R-:W-:-:S13]  /*ea50*/  ISETP.GE.U32.AND.EX P0, PT, R17, UR5, PT, P0 ;  /* 0x0000000511007c0c */ /* 0x008fda000bf06100 */
[----:B------:R-:W-:Y:S05]  /*ea60*/  @P0 BRA `(.L_x_295) ;  /* 0x00000004005c0947 */ /* 0x000fea0003800000 */
        /* <DEDUP_REMOVED lines=18> */
.L_x_296:
[-CC-:B------:R-:W-:Y:S01]  /*eb90*/  SHF.R.U64 R11, R8, R12.reuse, R9.reuse ;  /* 0x0000000c080b7219 */ /* 0x180fe20000001209 */
[----:B------:R-:W0:Y:S01]  /*eba0*/  LDC.64 R20, c[0x0][0x640] ;  /* 0x00019000ff147b82 */ /* 0x000e220000000a00 */
[----:B------:R-:W-:Y:S01]  /*ebb0*/  SHF.R.U32.HI R3, RZ, R12, R9 ;  /* 0x0000000cff037219 */ /* 0x000fe20000011609 */
[----:B------:R-:W-:Y:S01]  /*ebc0*/  ULDC UR4, c[0x0][0x150] ;  /* 0x0000540000047ab9 */ /* 0x000fe20000000800 */
[----:B------:R-:W-:Y:S01]  /*ebd0*/  IADD3 R7, P0, RZ, -R11, RZ ;  /* 0x8000000bff077210 */ /* 0x000fe20007f1e0ff */
[----:B------:R-:W-:Y:S01]  /*ebe0*/  IMAD.MOV.U32 R4, RZ, RZ, R16 ;  /* 0x000000ffff047224 */ /* 0x000fe200078e0010 */
[----:B------:R-:W-:Y:S01]  /*ebf0*/  I2FP.F32.U32 R6, R2 ;  /* 0x0000000200067245 */ /* 0x000fe20000201000 */
[----:B------:R-:W-:Y:S02]  /*ec00*/  IMAD.MOV.U32 R5, RZ, RZ, R17 ;  /* 0x000000ffff057224 */ /* 0x000fe400078e0011 */
[----:B------:R-:W1:Y:S01]  /*ec10*/  LDC R10, c[0x0][0x618] ;  /* 0x00018600ff0a7b82 */ /* 0x000e620000000800 */
[----:B------:R-:W-:-:S02]  /*ec20*/  IMAD.X R3, RZ, RZ, ~R3, P0 ;  /* 0x000000ffff037224 */ /* 0x000fc400000e0e03 */
[----:B------:R-:W-:Y:S01]  /*ec30*/  FMUL R9, R6, UR4 ;  /* 0x0000000406097c20 */ /* 0x000fe20008400000 */
[----:B------:R-:W-:Y:S01]  /*ec40*/  IMAD.WIDE.U32 R4, R7, R14, R4 ;  /* 0x0000000e07047225 */ /* 0x000fe200078e0004 */
[----:B------:R-:W-:-:S03]  /*ec50*/  ULDC UR4, c[0x0][0x154] ;  /* 0x0000550000047ab9 */ /* 0x000fc60000000800 */
[----:B------:R-:W-:Y:S01]  /*ec60*/  IMAD R6, R3, R14, RZ ;  /* 0x0000000e03067224 */ /* 0x000fe200078e02ff */
[----:B------:R-:W2:Y:S01]  /*ec70*/  LDC R13, c[0x0][0x144] ;  /* 0x00005100ff0d7b82 */ /* 0x000ea20000000800 */
[----:B------:R-:W3:Y:S02]  /*ec80*/  F2I.U32.TRUNC.NTZ R9, R9 ;  /* 0x0000000900097305 */ /* 0x000ee4000020f000 */
[----:B------:R-:W-:Y:S02]  /*ec90*/  IMAD R3, R7, R15, R6 ;  /* 0x0000000f07037224 */ /* 0x000fe400078e0206 */
[----:B------:R-:W-:Y:S02]  /*eca0*/  IMAD.MOV.U32 R6, RZ, RZ, -0x1 ;  /* 0xffffffffff067424 */ /* 0x000fe400078e00ff */
[----:B------:R-:W-:Y:S01]  /*ecb0*/  IMAD.IADD R3, R5, 0x1, R3 ;  /* 0x0000000105037824 */ /* 0x000fe200078e0203 */
[----:B------:R-:W4:Y:S01]  /*ecc0*/  LDC R12, c[0x0][0x608] ;  /* 0x00018200ff0c7b82 */ /* 0x000f220000000800 */
[----:B------:R-:W-:-:S02]  /*ecd0*/  I2FP.F32.U32 R5, R0 ;  /* 0x0000000000057245 */ /* 0x000fc40000201000 */
[----:B0-----:R-:W-:-:S03]  /*ece0*/  ISETP.NE.U32.AND P0, PT, R20, RZ, PT ;  /* 0x000000ff1400720c */ /* 0x001fc60003f05070 */
[----:B------:R-:W-:Y:S01]  /*ecf0*/  FMUL R5, R5, UR4 ;  /* 0x0000000405057c20 */ /* 0x000fe20008400000 */
[----:B------:R-:W-:Y:S01]  /*ed00*/  ISETP.NE.AND.EX P0, PT, R21, RZ, PT, P0 ;  /* 0x000000ff1500720c */ /* 0x000fe20003f05300 */
[----:B------:R-:W0:Y:S01]  /*ed10*/  LDC R7, c[0x0][0x658] ;  /* 0x00019600ff077b82 */ /* 0x000e220000000800 */
[-C--:B-1----:R-:W-:Y:S01]  /*ed20*/  SHF.R.U64 R8, R4, R10.reuse, R3 ;  /* 0x0000000a04087219 */ /* 0x082fe20000001203 */
[----:B---3--:R-:W-:Y:S01]  /*ed30*/  IMAD.MOV R4, RZ, RZ, -R9 ;  /* 0x000000ffff047224 */ /* 0x008fe200078e0a09 */
[----:B------:R-:W-:Y:S02]  /*ed40*/  SHF.R.U32.HI R3, RZ, R10, R3 ;  /* 0x0000000aff037219 */ /* 0x000fe40000011603 */
[----:B------:R1:W3:Y:S03]  /*ed50*/  F2I.U32.TRUNC.NTZ R10, R5 ;  /* 0x00000005000a7305 */ /* 0x0002e6000020f000 */
[----:B------:R-:W1:Y:S01]  /*ed60*/  LDC R17, c[0x0][0x148] ;  /* 0x00005200ff117b82 */ /* 0x000e620000000800 */
[----:B--2---:R-:W-:-:S02]  /*ed70*/  IMAD R19, R13, R4, R2 ;  /* 0x000000040d137224 */ /* 0x004fc400078e0202 */
[----:B------:R-:W-:-:S05]  /*ed80*/  IMAD.MOV.U32 R4, RZ, RZ, 0x1 ;  /* 0x00000001ff047424 */ /* 0x000fca00078e00ff */
[----:B------:R-:W2:Y:S01]  /*ed90*/  LDC R14, c[0x0][0x600] ;  /* 0x00018000ff0e7b82 */ /* 0x000ea20000000800 */
[-CC-:B----4-:R-:W-:Y:S02]  /*eda0*/  SHF.R.U64 R13, R8, R12.reuse, R3.reuse ;  /* 0x0000000c080d7219 */ /* 0x190fe40000001203 */
[----:B------:R-:W-:-:S05]  /*edb0*/  SHF.R.U32.HI R2, RZ, R12, R3 ;  /* 0x0000000cff027219 */ /* 0x000fca0000011603 */
[----:B------:R-:W4:Y:S01]  /*edc0*/  LDC R16, c[0x0][0x648] ;  /* 0x00019200ff107b82 */ /* 0x000f220000000800 */
[-CC-:B0-----:R-:W-:Y:S02]  /*edd0*/  SHF.R.U64 R15, R13, R7.reuse, R2.reuse ;  /* 0x000000070d0f7219 */ /* 0x181fe40000001202 */
[-C--:B------:R-:W-:Y:S02]  /*ede0*/  SHF.L.U32 R6, R6, R7.reuse, RZ ;  /* 0x0000000706067219 */ /* 0x080fe400000006ff */
[-C--:B------:R-:W-:Y:S01]  /*edf0*/  SHF.R.U32.HI R3, RZ, R7.reuse, R2 ;  /* 0x00000007ff037219 */ /* 0x080fe20000011602 */
[----:B------:R-:W-:Y:S01]  /*ee00*/  IMAD.MOV.U32 R2, RZ, RZ, R15 ;  /* 0x000000ffff027224 */ /* 0x000fe200078e000f */
[----:B------:R-:W-:Y:S01]  /*ee10*/  SHF.L.U32 R12, R4, R7, RZ ;  /* 0x00000007040c7219 */ /* 0x000fe200000006ff */
[----:B------:R-:W0:Y:S01]  /*ee20*/  LDC R18, c[0x0][0x638] ;  /* 0x00018e00ff127b82 */ /* 0x000e220000000800 */
[----:B------:R-:W-:-:S07]  /*ee30*/  LOP3.LUT R22, RZ, R6, RZ, 0x33, !PT ;  /* 0x00000006ff167212 */ /* 0x000fce00078e33ff */
        /* <DEDUP_REMOVED lines=12> */
.L_x_297:
[----:B----4-:R-:W-:Y:S01]  /*ef00*/  SHF.R.U64 R3, R2, R16, R3 ;  /* 0x0000001002037219 */ /* 0x010fe20000001203 */
[----:B--2---:R-:W-:Y:S01]  /*ef10*/  VIADD R5, R14, 0xffffffff ;  /* 0xffffffff0e057836 */ /* 0x004fe20000000000 */
[----:B------:R-:W-:Y:S01]  /*ef20*/  LOP3.LUT R2, R13, R22, RZ, 0xc0, !PT ;  /* 0x000000160d027212 */ /* 0x000fe200078ec0ff */
[----:B------:R-:W-:Y:S02]  /*ef30*/  IMAD.MOV R10, RZ, RZ, -R10 ;  /* 0x000000ffff0a7224 */ /* 0x000fe400078e0a0a */
[----:B------:R-:W-:Y:S02]  /*ef40*/  IMAD.MOV R4, RZ, RZ, -R3 ;  /* 0x000000ffff047224 */ /* 0x000fe400078e0a03 */
[----:B------:R-:W-:Y:S01]  /*ef50*/  IMAD R2, R12, R3, R2 ;  /* 0x000000030c027224 */ /* 0x000fe200078e0202 */
[----:B------:R-:W-:Y:S01]  /*ef60*/  LOP3.LUT R3, R8, R5, RZ, 0xc0, !PT ;  /* 0x0000000508037212 */ /* 0x000fe200078ec0ff */
[----:B------:R-:W-:Y:S02]  /*ef70*/  @P2 IMAD R19, R17, R10, R0 ;  /* 0x0000000a11132224 */ /* 0x000fe400078e0200 */
[----:B0-----:R-:W-:-:S02]  /*ef80*/  IMAD R0, R4, R18, R15 ;  /* 0x0000001204007224 */ /* 0x001fc400078e020f */
[----:B------:R-:W-:Y:S02]  /*ef90*/  IMAD R5, R2, R23, R19 ;  /* 0x0000001702057224 */ /* 0x000fe400078e0213 */
[----:B------:R-:W-:Y:S02]  /*efa0*/  IMAD R0, R0, R14, R3 ;  /* 0x0000000e00007224 */ /* 0x000fe400078e0203 */
[----:B------:R-:W-:-:S03]  /*efb0*/  IMAD.MOV.U32 R4, RZ, RZ, 0x1 ;  /* 0x00000001ff047424 */ /* 0x000fc600078e00ff */
[----:B------:R-:W-:Y:S02]  /*efc0*/  SEL R6, R0, R5, !P2 ;  /* 0x0000000500067207 */ /* 0x000fe40005000000 */
[----:B------:R-:W-:-:S07]  /*efd0*/  SEL R5, R5, R0, !P2 ;  /* 0x0000000005057207 */ /* 0x000fce0005000000 */
.L_x_295:
[----:B------:R-:W-:-:S08]  /*efe0*/  NOP ;  /* 0x0000000000007918 */ /* 0x000fd00000000000 */
[----:B------:R-:W0:-:S00]  /*eff0*/  USETMAXREG.DEALLOC.CTAPOOL 0x28 ;  /* 0x00000028000079c8 */ /* 0x000e0000080e0500 */
[----:B------:R-:W-:-:S13]  /*f000*/  ISETP.NE.AND P0, PT, RZ, UR8, PT ;  /* 0x00000008ff007c0c */ /* 0x000fda000bf05270 */
[----:B------:R-:W-:Y:S05]  /*f010*/  @P0 EXIT ;  /* 0x000000000000094d */ /* 0x000fea0003800000 */
[----:B0-----:R-:W-:Y:S01]  /*f020*/  LOP3.LUT P0, RZ, R4, 0xff, RZ, 0xc0, !PT ;  /* 0x000000ff04ff7812 */ /* 0x001fe2000780c0ff */
[----:B------:R-:W-:Y:S02]  /*f030*/  IMAD.MOV.U32 R0, RZ, RZ, 0x1 ;  /* 0x00000001ff007424 */ /* 0x000fe400078e00ff */
[----:B------:R-:W-:-:S10]  /*f040*/  IMAD.MOV.U32 R8, RZ, RZ, RZ ;  /* 0x000000ffff087224 */ /* 0x000fd400078e00ff */
[----:B------:R-:W-:Y:S05]  /*f050*/  @!P0 BRA `(.L_x_298) ;  /* 0x0000000c00508947 */ /* 0x000fea0003800000 */
[----:B------:R-:W0:Y:S01]  /*f060*/  S2R R2, SR_TID.X ;  /* 0x0000000000027919 */ /* 0x000e220000002100 */
[----:B------:R-:W-:Y:S01]  /*f070*/  ULDC UR4, c[0x0][0x28c] ;  /* 0x0000a30000047ab9 */ /* 0x000fe20000000800 */
[----:B------:R-:W-:Y:S01]  /*f080*/  ULDC UR6, c[0x0][0x658] ;  /* 0x0001960000067ab9 */ /* 0x000fe20000000800 */
[----:B------:R-:W-:Y:S01]  /*f090*/  UIADD3 UR10, UR4, 0x1f, URZ ;  /* 0x0000001f040a7890 */ /* 0x000fe2000fffe03f */
[----:B------:R-:W-:Y:S01]  /*f0a0*/  BSSY B0, `(.L_x_298) ;  /* 0x00000cf000007945 */ /* 0x000fe20003800000 */
[----:B------:R-:W-:Y:S01]  /*f0b0*/  UMOV UR7, 0xffffffff ;  /* 0xffffffff00077882 */ /* 0x000fe20000000000 */
[----:B------:R-:W-:Y:S01]  /*f0c0*/  ULDC UR5, c[0x0][0x600] ;  /* 0x0001800000057ab9 */ /* 0x000fe20000000800 */
[----:B------:R-:W-:Y:S01]  /*f0d0*/  UMOV UR9, 0x1 ;  /* 0x0000000100097882 */ /* 0x000fe20000000000 */
[----:B------:R-:W-:Y:S01]  /*f0e0*/  USHF.L.U32 UR7, UR7, UR6, URZ ;  /* 0x0000000607077299 */ /* 0x000fe2000800063f */
[----:B------:R-:W-:Y:S01]  /*f0f0*/  IMAD.MOV.U32 R9, RZ, RZ, 0x1 ;  /* 0x00000001ff097424 */ /* 0x000fe200078e00ff */
[----:B------:R-:W-:Y:S01]  /*f100*/  UIADD3 UR4, UR5, -0x1, URZ ;  /* 0xffffffff05047890 */ /* 0x000fe2000fffe03f */
[----:B------:R-:W-:Y:S01]  /*f110*/  IMAD.MOV.U32 R0, RZ, RZ, 0x1 ;  /* 0x00000001ff007424 */ /* 0x000fe200078e00ff */
[----:B------:R-:W-:Y:S01]  /*f120*/  USHF.R.S32.HI UR11, URZ, 0x1f, UR10 ;  /* 0x0000001f3f0b7899 */ /* 0x000fe2000801140a */
[----:B------:R-:W-:Y:S01]  /*f130*/  IMAD.MOV.U32 R8, RZ, RZ, RZ ;  /* 0x000000ffff087224 */ /* 0x000fe200078e00ff */
[----:B------:R-:W-:Y:S01]  /*f140*/  ULDC UR8, c[0x0][0xc] ;  /* 0x0000030000087ab9 */ /* 0x000fe20000000800 */
[----:B------:R-:W-:-:S02]  /*f150*/  USHF.L.U32 UR5, UR9, UR6, URZ ;  /* 0x0000000609057299 */ /* 0x000fc4000800063f */
[----:B------:R-:W-:Y:S01]  /*f160*/  ULEA.HI UR11, UR11, UR10, URZ, 0x5 ;  /* 0x0000000a0b0b7291 */ /* 0x000fe2000f8f283f */
[----:B------:R-:W-:Y:S01]  /*f170*/  ULDC UR9, c[0x0][0x10] ;  /* 0x0000040000097ab9 */ /* 0x000fe20000000800 */
[----:B------:R-:W-:Y:S02]  /*f180*/  ULOP3.LUT UR6, URZ, UR7, URZ, 0x33, !UPT ;  /* 0x000000073f067292 */ /* 0x000fe4000f8e333f */
[----:B------:R-:W-:Y:S01]  /*f190*/  UIMAD.WIDE.U32 UR8, UR8, UR9, URZ ;  /* 0x00000009080872a5 */ /* 0x000fe2000f8e003f */
[----:B------:R-:W-:Y:S01]  /*f1a0*/  ULDC UR7, c[0x0][0x14] ;  /* 0x0000050000077ab9 */ /* 0x000fe20000000800 */
[----:B------:R-:W-:Y:S02]  /*f1b0*/  USHF.R.S32.HI UR20, URZ, 0x5, UR11 ;  /* 0x000000053f147899 */ /* 0x000fe4000801140b */
[----:B------:R-:W-:Y:S02]  /*f1c0*/  UIMAD.WIDE.U32 UR22, UR8, UR7, URZ ;  /* 0x00000007081672a5 */ /* 0x000fe4000f8e003f */
[----:B------:R-:W-:-:S02]  /*f1d0*/  UIMAD UR18, UR9, UR7, URZ ;  /* 0x00000007091272a4 */ /* 0x000fc4000f8e023f */
[----:B------:R-:W-:Y:S01]  /*f1e0*/  ULOP3.LUT UR26, UR13, 0x2, URZ, 0xfc, !UPT ;  /* 0x000000020d1a7892 */ /* 0x000fe2000f8efc3f */
[C---:B0-----:R-:W-:Y:S01]  /*f1f0*/  LOP3.LUT P3, RZ, R2.reuse, 0x7f, RZ, 0xc0, !PT ;  /* 0x0000007f02ff7812 */ /* 0x041fe2000786c0ff */
[----:B------:R-:W-:Y:S01]  /*f200*/  UIADD3 UR18, UR23, UR18, URZ ;  /* 0x0000001217127290 */ /* 0x000fe2000fffe03f */
[----:B------:R-:W-:Y:S01]  /*f210*/  LOP3.LUT P0, RZ, R2, 0x1f, RZ, 0xc0, !PT ;  /* 0x0000001f02ff7812 */ /* 0x000fe2000780c0ff */
[----:B------:R-:W-:Y:S01]  /*f220*/  UIADD3 UR27, UR20, 0x1, URZ ;  /* 0x00000001141b7890 */ /* 0x000fe2000fffe03f */
[----:B------:R-:W-:Y:S02]  /*f230*/  ULDC.64 UR24, c[0x0][0x198] ;  /* 0x0000660000187ab9 */ /* 0x000fe40000000a00 */
[----:B------:R-:W-:-:S13]  /*f240*/  PLOP3.LUT P0, PT, P0, P3, PT, 0x8a, 0x0 ;  /* 0x000000000000781c */ /* 0x000fda0000707172 */
.L_x_310:
[----:B------:R-:W-:-:S03]  /*f250*/  UMOV UR7, 0xffffffff ;  /* 0xffffffff00077882 */ /* 0x000fc60000000000 */
[----:B------:R-:W-:Y:S05]  /*f260*/  BRA.DIV UR7, `(.L_x_299) ;  /* 0x0000001607c07947 */ /* 0x000fea000b800000 */
[----:B------:R-:W-:-:S13]  /*f270*/  ELECT P1, URZ, PT ;  /* 0x00000000003f782f */ /* 0x000fda0003820000 */
.L_x_335:
[----:B------:R-:W0:Y:S01]  /*f280*/  LDC R2, c[0x0][0x28c] ;  /* 0x0000a300ff027b82 */ /* 0x000e220000000800 */
[----:B------:R-:W-:Y:S01]  /*f290*/  BSSY B1, `(.L_x_300) ;  /* 0x0000038000017945 */ /* 0x000fe20003800000 */
[----:B0-----:R-:W-:-:S13]  /*f2a0*/  ISETP.LT.OR P1, PT, R2, 0x1, !P1 ;  /* 0x000000010200780c */ /* 0x001fda0004f21670 */
[----:B------:R-:W-:Y:S05]  /*f2b0*/  @P1 BRA `(.L_x_301) ;  /* 0x0000000000d41947 */ /* 0x000fea0003800000 */
[----:B------:R-:W-:Y:S02]  /*f2c0*/  IMAD.SHL.U32 R6, R6, 0x100, RZ ;  /* 0x0000010006067824 */ /* 0x000fe400078e00ff */
[----:B------:R-:W-:Y:S02]  /*f2d0*/  IMAD.SHL.U32 R7, R5, 0x80, RZ ;  /* 0x0000008005077824 */ /* 0x000fe400078e00ff */
[----:B------:R-:W-:Y:S02]  /*f2e0*/  IMAD.MOV.U32 R12, RZ, RZ, RZ ;  /* 0x000000ffff0c7224 */ /* 0x000fe400078e00ff */
[----:B------:R-:W-:Y:S02]  /*f2f0*/  IMAD.U32 R14, RZ, RZ, UR27 ;  /* 0x0000001bff0e7e24 */ /* 0x000fe4000f8e00ff */
[----:B------:R-:W-:Y:S02]  /*f300*/  IMAD.MOV.U32 R2, RZ, RZ, R0 ;  /* 0x000000ffff027224 */ /* 0x000fe400078e0000 */
[----:B------:R-:W-:-:S07]  /*f310*/  IMAD.MOV.U32 R3, RZ, RZ, R8 ;  /* 0x000000ffff037224 */ /* 0x000fce00078e0008 */
.L_x_305:
[----:B------:R-:W0:Y:S01]  /*f320*/  S2R R5, SR_CgaCtaId ;  /* 0x0000000000057919 */ /* 0x000e220000008800 */
[----:B------:R-:W-:-:S04]  /*f330*/  MOV R4, 0x400 ;  /* 0x0000040000047802 */ /* 0x000fc80000000f00 */
[----:B0-----:R-:W-:Y:S02]  /*f340*/  LEA R10, R5, R4, 0x18 ;  /* 0x00000004050a7211 */ /* 0x001fe400078ec0ff */
[----:B------:R-:W-:Y:S01]  /*f350*/  SHF.L.U32 R4, R2, 0x1f, RZ ;  /* 0x0000001f02047819 */ /* 0x000fe200000006ff */
[----:B------:R-:W0:Y:S02]  /*f360*/  @!P3 LDC R5, c[0x0][0x500] ;  /* 0x00014000ff05bb82 */ /* 0x000e240000000800 */
[----:B------:R-:W-:-:S04]  /*f370*/  IMAD R13, R3, 0x8, R10 ;  /* 0x00000008030d7824 */ /* 0x000fc800078e020a */
[----:B------:R-:W1:Y:S02]  /*f380*/  SYNCS.PHASECHK.TRANS64.TRYWAIT P1, [R13+URZ+0x90], R4 ;  /* 0x000090040d0075a7 */ /* 0x000e64000802017f */
[----:B-1----:R-:W-:Y:S05]  /*f390*/  @!P1 BRA `(.L_x_302) ;  /* 0x0000001400949947 */ /* 0x002fea0003800000 */
.L_x_336:
[----:B------:R-:W-:Y:S01]  /*f3a0*/  UPRMT UR7, UR26, 0x9910, URZ ;  /* 0x000099101a077896 */ /* 0x000fe2000800003f */
[----:B0-----:R0:W-:Y:S03]  /*f3b0*/  @!P3 SYNCS.ARRIVE.TRANS64 RZ, [R13+URZ], R5 ;  /* 0x000000050dffb9a7 */ /* 0x0011e6000800003f */
[----:B------:R-:W-:-:S06]  /*f3c0*/  UISETP.NE.AND UP0, UPT, UR7, 0x2, UPT ;  /* 0x000000020700788c */ /* 0x000fcc000bf05270 */
[----:B------:R-:W-:-:S13]  /*f3d0*/  PLOP3.LUT P1, PT, PT, PT, UP0, 0x80, 0x0 ;  /* 0x000000000000781c */ /* 0x000fda0003f2f008 */
[----:B0-----:R-:W-:Y:S05]  /*f3e0*/  @P1 BRA `(.L_x_303) ;  /* 0x0000000000041947 */ /* 0x001fea0003800000 */
[----:B------:R-:W-:Y:S01]  /*f3f0*/  BPT.TRAP 0x1 ;  /* 0x000000040000795c */ /* 0x000fe20000300000 */
.L_x_303:
[----:B------:R-:W-:Y:S05]  /*f400*/  @P0 BRA `(.L_x_304) ;  /* 0x0000000000040947 */ /* 0x000fea0003800000 */
[----:B------:R-:W-:Y:S01]  /*f410*/  BPT.TRAP 0x1 ;  /* 0x000000040000795c */ /* 0x000fe20000300000 */
.L_x_304:
[--C-:B-1----:R-:W-:Y:S01]  /*f420*/  IMAD R4, R3, 0x1000, R10.reuse ;  /* 0x0000100003047824 */ /* 0x102fe200078e020a */
[----:B------:R-:W-:Y:S01]  /*f430*/  R2UR UR9, R13 ;  /* 0x000000000d0972ca */ /* 0x000fe200000e0000 */
[----:B------:R-:W-:Y:S01]  /*f440*/  IMAD R10, R3, 0x2000, R10 ;  /* 0x00002000030a7824 */ /* 0x000fe200078e020a */
[----:B------:R-:W-:Y:S01]  /*f450*/  UIADD3 UR14, UP0, UR24, 0xf0, URZ ;  /* 0x000000f0180e7890 */ /* 0x000fe2000ff1e03f */
[----:B------:R-:W-:Y:S01]  /*f460*/  VIADD R14, R14, 0xffffffff ;  /* 0xffffffff0e0e7836 */ /* 0x000fe20000000000 */
[----:B------:R-:W-:Y:S01]  /*f470*/  R2UR UR7, R4 ;  /* 0x00000000040772ca */ /* 0x000fe200000e0000 */
[----:B------:R-:W-:Y:S01]  /*f480*/  UIADD3 UR28, UP1, UR24, 0x1f0, URZ ;  /* 0x000001f0181c7890 */ /* 0x000fe2000ff3e03f */
[----:B------:R-:W-:Y:S01]  /*f490*/  R2UR UR8, R10 ;  /* 0x000000000a0872ca */ /* 0x000fe200000e0000 */
[----:B------:R-:W-:Y:S01]  /*f4a0*/  UIADD3.X UR15, URZ, UR25, URZ, UP0, !UPT ;  /* 0x000000193f0f7290 */ /* 0x000fe200087fe43f */
[----:B------:R-:W-:Y:S01]  /*f4b0*/  R2UR UR11, R7 ;  /* 0x00000000070b72ca */ /* 0x000fe200000e0000 */
[----:B------:R-:W-:Y:S01]  /*f4c0*/  VIADD R3, R3, 0x1 ;  /* 0x0000000103037836 */ /* 0x000fe20000000000 */
[----:B------:R-:W-:Y:S01]  /*f4d0*/  R2UR UR10, R12 ;  /* 0x000000000c0a72ca */ /* 0x000fe200000e0000 */
[----:B------:R-:W-:Y:S01]  /*f4e0*/  UIADD3.X UR29, URZ, UR25, URZ, UP1, !UPT ;  /* 0x000000193f1d7290 */ /* 0x000fe20008ffe43f */
[----:B------:R-:W-:Y:S01]  /*f4f0*/  R2UR UR12, R11 ;  /* 0x000000000b0c72ca */ /* 0x000fe200000e0000 */
[----:B------:R-:W-:Y:S01]  /*f500*/  UMOV UR16, 0x0 ;  /* 0x0000000000107882 */ /* 0x000fe20000000000 */
[----:B------:R-:W-:Y:S01]  /*f510*/  R2UR UR21, R6 ;  /* 0x00000000061572ca */ /* 0x000fe200000e0000 */
[----:B------:R-:W-:Y:S01]  /*f520*/  UMOV UR17, 0x10000000 ;  /* 0x1000000000117882 */ /* 0x000fe20000000000 */
[----:B------:R-:W-:Y:S01]  /*f530*/  ISETP.GT.AND P4, PT, R14, 0x1, PT ;  /* 0x000000010e00780c */ /* 0x000fe20003f84270 */
[----:B------:R-:W-:Y:S01]  /*f540*/  UIADD3 UR7, UR7, 0x200, URZ ;  /* 0x0000020007077890 */ /* 0x000fe2000fffe03f */
[----:B------:R-:W-:Y:S01]  /*f550*/  ISETP.NE.AND P1, PT, R3, 0x12, PT ;  /* 0x000000120300780c */ /* 0x000fe20003f25270 */
[----:B------:R-:W-:Y:S01]  /*f560*/  UIADD3 UR19, UR8, 0x12200, URZ ;  /* 0x0001220008137890 */ /* 0x000fe2000fffe03f */
[----:B------:R-:W-:-:S02]  /*f570*/  VIADD R12, R12, 0x20 ;  /* 0x000000200c0c7836 */ /* 0x000fc40000000000 */
[----:B------:R-:W-:Y:S02]  /*f580*/  SEL R5, RZ, 0x1, P1 ;  /* 0x00000001ff057807 */ /* 0x000fe40000800000 */
[----:B------:R-:W-:Y:S01]  /*f590*/  UMOV UR8, UR7 ;  /* 0x0000000700087c82 */ /* 0x000fe20008000000 */
[----:B------:R-:W-:Y:S01]  /*f5a0*/  SEL R3, R3, RZ, P1 ;  /* 0x000000ff03037207 */ /* 0x000fe20000800000 */
[----:B------:R0:W-:Y:S01]  /*f5b0*/  UTMALDG.3D [UR8], [UR14], desc[UR16] ;  /* 0x000010080e0075b4 */ /* 0x0001e20008011000 */
[----:B------:R-:W-:Y:S01]  /*f5c0*/  LOP3.LUT R2, R2, R5, RZ, 0x3c, !PT ;  /* 0x0000000502027212 */ /* 0x000fe200078e3cff */
[----:B0-----:R-:W-:Y:S01]  /*f5d0*/  UMOV UR8, UR19 ;  /* 0x0000001300087c82 */ /* 0x001fe20008000000 */
[----:B------:R-:W-:Y:S02]  /*f5e0*/  UMOV UR11, UR21 ;  /* 0x00000015000b7c82 */ /* 0x000fe40008000000 */
[----:B------:R0:W-:Y:S02]  /*f5f0*/  UTMALDG.3D [UR8], [UR28], desc[UR16] ;  /* 0x000010081c0075b4 */ /* 0x0001e40008011000 */
[----:B0-----:R-:W-:Y:S05]  /*f600*/  @P4 BRA `(.L_x_305) ;  /* 0xfffffffc00444947 */ /* 0x001fea000383ffff */
.L_x_301:
[----:B------:R-:W-:Y:S05]  /*f610*/  BSYNC B1 ;  /* 0x0000000000017941 */ /* 0x000fea0003800000 */
.L_x_300:
[----:B------:R-:W2:Y:S01]  /*f620*/  LDL.LU R15, [R1+0x78] ;  /* 0x00007800010f7983 */ /* 0x000ea20000300800 */
[----:B------:R-:W-:Y:S01]  /*f630*/  LOP3.LUT P5, RZ, R9, 0xff, RZ, 0xc0, !PT ;  /* 0x000000ff09ff7812 */ /* 0x000fe200078ac0ff */
[----:B------:R-:W-:Y:S01]  /*f640*/  VIADD R8, R8, UR20 ;  /* 0x0000001408087c36 */ /* 0x000fe20008000000 */
[----:B------:R-:W-:Y:S01]  /*f650*/  ULDC.64 UR8, c[0x0][0x650] ;  /* 0x0001940000087ab9 */ /* 0x000fe20000000a00 */
[----:B------:R-:W3:Y:S01]  /*f660*/  LDL.LU R13, [R1+0x7c] ;  /* 0x00007c00010d7983 */ /* 0x000ee20000300800 */
[----:B------:R-:W-:Y:S01]  /*f670*/  IMAD.U32 R5, RZ, RZ, UR20 ;  /* 0x00000014ff057e24 */ /* 0x000fe2000f8e00ff */
[----:B------:R-:W-:Y:S01]  /*f680*/  UISETP.GE.U32.AND UP0, UPT, UR20, 0x12, UPT ;  /* 0x000000121400788c */ /* 0x000fe2000bf06070 */
[----:B------:R-:W-:Y:S01]  /*f690*/  ISETP.GT.U32.AND P1, PT, R8, 0x11, PT ;  /* 0x000000110800780c */ /* 0x000fe20003f24070 */
[----:B------:R-:W-:Y:S01]  /*f6a0*/  BSSY B1, `(.L_x_306) ;  /* 0x000006c000017945 */ /* 0x000fe20003800000 */
[----:B------:R-:W-:Y:S01]  /*f6b0*/  IMAD.MOV.U32 R6, RZ, RZ, -0x1 ;  /* 0xffffffffff067424 */ /* 0x000fe200078e00ff */
[----:B------:R-:W-:Y:S01]  /*f6c0*/  PRMT R9, RZ, 0x7610, R9 ;  /* 0x00007610ff097816 */ /* 0x000fe20000000009 */
[----:B------:R-:W-:Y:S01]  /*f6d0*/  IMAD.MOV.U32 R11, RZ, RZ, -0x1 ;  /* 0xffffffffff0b7424 */ /* 0x000fe200078e00ff */
[----:B------:R-:W-:-:S02]  /*f6e0*/  ISETP.LT.U32.AND P1, PT, R5, 0x12, P1 ;  /* 0x000000120500780c */ /* 0x000fc40000f21070 */
[----:B------:R-:W0:Y:S01]  /*f6f0*/  @P5 S2R R3, SR_CgaCtaId ;  /* 0x0000000000035919 */ /* 0x000e220000008800 */
[----:B------:R-:W-:Y:S02]  /*f700*/  @P5 MOV R2, 0x400 ;  /* 0x0000040000025802 */ /* 0x000fe40000000f00 */
[----:B------:R-:W-:Y:S02]  /*f710*/  PLOP3.LUT P4, PT, PT, PT, UP0, 0x80, 0x0 ;  /* 0x000000000000781c */ /* 0x000fe40003f8f008 */
[----:B0-----:R-:W-:Y:S01]  /*f720*/  @P5 LEA R4, R3, R2, 0x18 ;  /* 0x0000000203045211 */ /* 0x001fe200078ec0ff */
[----:B------:R-:W-:-:S03]  /*f730*/  IMAD.WIDE.U32 R2, R8, 0x38e38e39, RZ ;  /* 0x38e38e3908027825 */ /* 0x000fc600078e00ff */
[----:B------:R0:W-:Y:S02]  /*f740*/  @P5 SYNCS.ARRIVE.TRANS64.A1T0 RZ, [R4+URZ+0x138], RZ ;  /* 0x000138ff04ff59a7 */ /* 0x0001e4000810003f */
[----:B------:R-:W-:Y:S02]  /*f750*/  SHF.R.U32.HI R5, RZ, 0x2, R3 ;  /* 0x00000002ff057819 */ /* 0x000fe40000011603 */
[----:B------:R-:W-:Y:S02]  /*f760*/  SEL R3, RZ, 0x1, !P1 ;  /* 0x00000001ff037807 */ /* 0x000fe40004800000 */
[----:B------:R-:W-:Y:S01]  /*f770*/  PRMT R2, RZ, 0x7610, R2 ;  /* 0x00007610ff027816 */ /* 0x000fe20000000002 */
[----:B------:R-:W-:Y:S01]  /*f780*/  IMAD R8, R5, -0x12, R8 ;  /* 0xffffffee05087824 */ /* 0x000fe200078e0208 */
[----:B------:R-:W-:-:S04]  /*f790*/  LOP3.LUT R0, R0, R3, RZ, 0x3c, !PT ;  /* 0x0000000300007212 */ /* 0x000fc800078e3cff */
[----:B------:R-:W-:Y:S01]  /*f7a0*/  @P4 LOP3.LUT R0, R0, 0x1, R5, 0x78, !PT ;  /* 0x0000000100004812 */ /* 0x000fe200078e7805 */
[----:B------:R-:W-:Y:S01]  /*f7b0*/  IMAD.MOV.U32 R5, RZ, RZ, -0x1 ;  /* 0xffffffffff057424 */ /* 0x000fe200078e00ff */
[----:B---3--:R-:W-:-:S04]  /*f7c0*/  IADD3 R13, P5, R13, UR22, RZ ;  /* 0x000000160d0d7c10 */ /* 0x008fc8000ffbe0ff */
[----:B--2---:R-:W-:Y:S01]  /*f7d0*/  IADD3.X R15, R15, UR18, RZ, P5, !PT ;  /* 0x000000120f0f7c10 */ /* 0x004fe2000affe4ff */
[----:B------:R0:W-:Y:S01]  /*f7e0*/  STL [R1+0x7c], R13 ;  /* 0x00007c0d01007387 */ /* 0x0001e20000100800 */
[----:B------:R-:W-:-:S03]  /*f7f0*/  ISETP.GE.U32.AND P1, PT, R13, UR8, PT ;  /* 0x000000080d007c0c */ /* 0x000fc6000bf26070 */
[----:B------:R0:W-:Y:S01]  /*f800*/  STL [R1+0x78], R15 ;  /* 0x0000780f01007387 */ /* 0x0001e20000100800 */
[----:B------:R-:W-:-:S13]  /*f810*/  ISETP.GE.U32.AND.EX P1, PT, R15, UR9, PT, P1 ;  /* 0x000000090f007c0c */ /* 0x000fda000bf26110 */
[----:B0-----:R-:W-:Y:S05]  /*f820*/  @P1 BRA `(.L_x_307) ;  /* 0x00000004004c1947 */ /* 0x001fea0003800000 */
[----:B------:R-:W-:Y:S01]  /*f830*/  ULDC.64 UR8, c[0x0][0x628] ;  /* 0x00018a0000087ab9 */ /* 0x000fe20000000a00 */
[----:B------:R-:W0:Y:S01]  /*f840*/  S2R R12, SR_CTAID.X ;  /* 0x00000000000c7919 */ /* 0x000e220000002500 */
[----:B------:R-:W-:Y:S01]  /*f850*/  ISETP.NE.U32.AND P1, PT, RZ, UR8, PT ;  /* 0x00000008ff007c0c */ /* 0x000fe2000bf25070 */
[----:B------:R-:W-:Y:S01]  /*f860*/  ULDC UR10, c[0x0][0x630] ;  /* 0x00018c00000a7ab9 */ /* 0x000fe20000000800 */
[----:B------:R-:W-:Y:S01]  /*f870*/  IMAD.MOV.U32 R2, RZ, RZ, R13 ;  /* 0x000000ffff027224 */ /* 0x000fe200078e000d */
[----:B------:R-:W1:Y:S01]  /*f880*/  S2R R10, SR_CTAID.Y ;  /* 0x00000000000a7919 */ /* 0x000e620000002600 */
[----:B------:R-:W-:Y:S01]  /*f890*/  ISETP.NE.AND.EX P1, PT, RZ, UR9, PT, P1 ;  /* 0x00000009ff007c0c */ /* 0x000fe2000bf25310 */
[----:B------:R-:W-:-:S12]  /*f8a0*/  IMAD.MOV.U32 R3, RZ, RZ, R15 ;  /* 0x000000ffff037224 */ /* 0x000fd800078e000f */
[----:B------:R-:W-:Y:S05]  /*f8b0*/  @!P1 BRA `(.L_x_308) ;  /* 0x0000000000289947 */ /* 0x000fea0003800000 */
[----:B------:R-:W-:Y:S02]  /*f8c0*/  ULDC UR7, c[0x0][0x634] ;  /* 0x00018d0000077ab9 */ /* 0x000fe40000000800 */
[----:B------:R-:W-:-:S05]  /*f8d0*/  IADD3 R7, P1, R13, UR7, RZ ;  /* 0x000000070d077c10 */ /* 0x000fca000ff3e0ff */
[----:B------:R-:W-:-:S04]  /*f8e0*/  IMAD.X R11, RZ, RZ, R15, P1 ;  /* 0x000000ffff0b7224 */ /* 0x000fc800008e060f */
[----:B------:R-:W-:-:S04]  /*f8f0*/  IMAD.WIDE.U32 R4, R11, UR8, RZ ;  /* 0x000000080b047c25 */ /* 0x000fc8000f8e00ff */
[----:B------:R-:W-:-:S04]  /*f900*/  IMAD.WIDE.U32 R4, P1, R7, UR9, R4 ;  /* 0x0000000907047c25 */ /* 0x000fc8000f820004 */
[----:B------:R-:W-:-:S04]  /*f910*/  IMAD.WIDE.U32 R6, R7, UR8, RZ ;  /* 0x0000000807067c25 */ /* 0x000fc8000f8e00ff */
[----:B------:R-:W-:Y:S01]  /*f920*/  IMAD.X R3, RZ, RZ, RZ, P1 ;  /* 0x000000ffff037224 */ /* 0x000fe200008e06ff */
[----:B------:R-:W-:Y:S01]  /*f930*/  IADD3 RZ, P1, R7, R4, RZ ;  /* 0x0000000407ff7210 */ /* 0x000fe20007f3e0ff */
[----:B------:R-:W-:-:S04]  /*f940*/  IMAD.MOV.U32 R2, RZ, RZ, R5 ;  /* 0x000000ffff027224 */ /* 0x000fc800078e0005 */
[----:B------:R-:W-:-:S08]  /*f950*/  IMAD.WIDE.U32.X R2, R11, UR9, R2, P1 ;  /* 0x000000090b027c25 */ /* 0x000fd000088e0402 */
.L_x_308:
[--C-:B------:R-:W-:Y:S01]  /*f960*/  SHF.R.U64 R11, R2, UR10, R3.reuse ;  /* 0x0000000a020b7c19 */ /* 0x100fe20008001203 */
[----:B------:R-:W-:Y:S01]  /*f970*/  ULDC.64 UR8, c[0x0][0x620] ;  /* 0x0001880000087ab9 */ /* 0x000fe20000000a00 */
[----:B------:R-:W-:Y:S01]  /*f980*/  SHF.R.U32.HI R2, RZ, UR10, R3 ;  /* 0x0000000aff027c19 */ /* 0x000fe20008011603 */
[----:B------:R-:W-:Y:S01]  /*f990*/  IMAD.MOV.U32 R3, RZ, RZ, R15 ;  /* 0x000000ffff037224 */ /* 0x000fe200078e000f */
[----:B------:R-:W-:Y:S01]  /*f9a0*/  IADD3 R5, P1, RZ, -R11, RZ ;  /* 0x8000000bff057210 */ /* 0x000fe20007f3e0ff */
[----:B------:R-:W-:Y:S01]  /*f9b0*/  ULDC UR7, c[0x0][0x150] ;  /* 0x0000540000077ab9 */ /* 0x000fe20000000800 */
[----:B0-----:R-:W-:Y:S01]  /*f9c0*/  I2FP.F32.U32 R6, R12 ;  /* 0x0000000c00067245 */ /* 0x001fe20000201000 */
[----:B------:R-:W0:Y:S01]  /*f9d0*/  LDC R7, c[0x0][0x144] ;  /* 0x00005100ff077b82 */ /* 0x000e220000000800 */
[----:B------:R-:W-:Y:S01]  /*f9e0*/  ULDC.64 UR10, c[0x0][0x640] ;  /* 0x00019000000a7ab9 */ /* 0x000fe20000000a00 */
[----:B------:R-:W-:Y:S01]  /*f9f0*/  IMAD.X R2, RZ, RZ, ~R2, P1 ;  /* 0x000000ffff027224 */ /* 0x000fe200008e0e02 */
[----:B------:R-:W-:Y:S01]  /*fa00*/  ISETP.NE.U32.AND P1, PT, RZ, UR10, PT ;  /* 0x0000000aff007c0c */ /* 0x000fe2000bf25070 */
[----:B------:R-:W-:Y:S01]  /*fa10*/  FMUL R6, R6, UR7 ;  /* 0x0000000706067c20 */ /* 0x000fe20008400000 */
[----:B------:R-:W-:Y:S01]  /*fa20*/  ULDC UR7, c[0x0][0x618] ;  /* 0x0001860000077ab9 */ /* 0x000fe20000000800 */
[----:B------:R-:W-:Y:S01]  /*fa30*/  IMAD R4, R2, UR8, RZ ;  /* 0x0000000802047c24 */ /* 0x000fe2000f8e02ff */
[----:B------:R-:W-:Y:S01]  /*fa40*/  ISETP.NE.AND.EX P1, PT, RZ, UR11, PT, P1 ;  /* 0x0000000bff007c0c */ /* 0x000fe2000bf25310 */
[----:B------:R-:W-:Y:S01]  /*fa50*/  IMAD.MOV.U32 R2, RZ, RZ, R13 ;  /* 0x000000ffff027224 */ /* 0x000fe200078e000d */
[----:B------:R-:W2:Y:S01]  /*fa60*/  LDC R15, c[0x0][0x148] ;  /* 0x00005200ff0f7b82 */ /* 0x000ea20000000800 */
[----:B------:R-:W3:Y:S02]  /*fa70*/  F2I.U32.TRUNC.NTZ R6, R6 ;  /* 0x0000000600067305 */ /* 0x000ee4000020f000 */
[----:B------:R-:W-:Y:S01]  /*fa80*/  IMAD.WIDE.U32 R2, R5, UR8, R2 ;  /* 0x0000000805027c25 */ /* 0x000fe2000f8e0002 */
[----:B------:R-:W-:-:S03]  /*fa90*/  ULDC UR8, c[0x0][0x154] ;  /* 0x0000550000087ab9 */ /* 0x000fc60000000800 */
[----:B------:R-:W-:Y:S01]  /*faa0*/  IMAD R5, R5, UR9, R4 ;  /* 0x0000000905057c24 */ /* 0x000fe2000f8e0204 */
[----:B------:R-:W-:-:S03]  /*fab0*/  ULDC UR9, c[0x0][0x608] ;  /* 0x0001820000097ab9 */ /* 0x000fc60000000800 */
[----:B------:R-:W-:-:S05]  /*fac0*/  IMAD.IADD R3, R3, 0x1, R5 ;  /* 0x0000000103037824 */ /* 0x000fca00078e0205 */
[----:B------:R-:W-:Y:S01]  /*fad0*/  SHF.R.U64 R13, R2, UR7, R3 ;  /* 0x00000007020d7c19 */ /* 0x000fe20008001203 */
[----:B---3--:R-:W-:Y:S01]  /*fae0*/  IMAD.MOV R6, RZ, RZ, -R6 ;  /* 0x000000ffff067224 */ /* 0x008fe200078e0a06 */
[----:B-1----:R-:W-:-:S03]  /*faf0*/  I2FP.F32.U32 R2, R10 ;  /* 0x0000000a00027245 */ /* 0x002fc60000201000 */
[----:B0-----:R-:W-:Y:S02]  /*fb00*/  IMAD R19, R7, R6, R12 ;  /* 0x0000000607137224 */ /* 0x001fe400078e020c */
[----:B------:R-:W-:Y:S01]  /*fb10*/  FMUL R4, R2, UR8 ;  /* 0x0000000802047c20 */ /* 0x000fe20008400000 */
[----:B------:R-:W-:Y:S01]  /*fb20*/  SHF.R.U32.HI R2, RZ, UR7, R3 ;  /* 0x00000007ff027c19 */ /* 0x000fe20008011603 */
[----:B------:R-:W-:Y:S02]  /*fb30*/  ULDC UR7, c[0x0][0x658] ;  /* 0x0001960000077ab9 */ /* 0x000fe40000000800 */
[----:B------:R0:W1:Y:S01]  /*fb40*/  F2I.U32.TRUNC.NTZ R18, R4 ;  /* 0x0000000400127305 */ /* 0x000062000020f000 */
[--C-:B------:R-:W-:Y:S02]  /*fb50*/  SHF.R.U64 R16, R13, UR9, R2.reuse ;  /* 0x000000090d107c19 */ /* 0x100fe40008001202 */
[----:B------:R-:W-:-:S04]  /*fb60*/  SHF.R.U32.HI R3, RZ, UR9, R2 ;  /* 0x00000009ff037c19 */ /* 0x000fc80008011602 */
[--C-:B------:R-:W-:Y:S02]  /*fb70*/  SHF.R.U64 R14, R16, UR7, R3.reuse ;  /* 0x00000007100e7c19 */ /* 0x100fe40008001203 */
[----:B------:R-:W-:-:S03]  /*fb80*/  SHF.R.U32.HI R3, RZ, UR7, R3 ;  /* 0x00000007ff037c19 */ /* 0x000fc60008011603 */
[----:B------:R-:W-:Y:S01]  /*fb90*/  IMAD.MOV.U32 R2, RZ, RZ, R14 ;  /* 0x000000ffff027224 */ /* 0x000fe200078e000e */
[----:B0-2---:R-:W-:Y:S06]  /*fba0*/  @!P1 BRA `(.L_x_309) ;  /* 0x0000000000289947 */ /* 0x005fec0003800000 */
        /* <DEDUP_REMOVED lines=10> */
.L_x_309:
[----:B------:R-:W-:Y:S01]  /*fc50*/  ULDC UR7, c[0x0][0x648] ;  /* 0x0001920000077ab9 */ /* 0x000fe20000000800 */
[----:B-1----:R-:W-:Y:S01]  /*fc60*/  IMAD.MOV R18, RZ, RZ, -R18 ;  /* 0x000000ffff127224 */ /* 0x002fe200078e0a12 */
[----:B------:R-:W-:Y:S01]  /*fc70*/  SHF.R.U64 R3, R2, UR7, R3 ;  /* 0x0000000702037c19 */ /* 0x000fe20008001203 */
[----:B------:R-:W-:Y:S01]  /*fc80*/  ULDC UR7, c[0x0][0x638] ;  /* 0x00018e0000077ab9 */ /* 0x000fe20000000800 */
[----:B------:R-:W-:Y:S01]  /*fc90*/  LOP3.LUT R2, R16, UR6, RZ, 0xc0, !PT ;  /* 0x0000000610027c12 */ /* 0x000fe2000f8ec0ff */
[----:B------:R-:W-:Y:S01]  /*fca0*/  @P2 IMAD R19, R15, R18, R10 ;  /* 0x000000120f132224 */ /* 0x000fe200078e020a */
[----:B------:R-:W-:Y:S01]  /*fcb0*/  LOP3.LUT R13, R13, UR4, RZ, 0xc0, !PT ;  /* 0x000000040d0d7c12 */ /* 0x000fe2000f8ec0ff */
[----:B------:R-:W-:Y:S01]  /*fcc0*/  IMAD.MOV R5, RZ, RZ, -R3 ;  /* 0x000000ffff057224 */ /* 0x000fe200078e0a03 */
[----:B------:R-:W-:Y:S01]  /*fcd0*/  ULDC UR8, c[0x0][0x610] ;  /* 0x0001840000087ab9 */ /* 0x000fe20000000800 */
[----:B------:R-:W-:Y:S02]  /*fce0*/  IMAD R2, R3, UR5, R2 ;  /* 0x0000000503027c24 */ /* 0x000fe4000f8e0202 */
[----:B------:R-:W-:Y:S01]  /*fcf0*/  IMAD R14, R5, UR7, R14 ;  /* 0x00000007050e7c24 */ /* 0x000fe2000f8e020e */
[----:B------:R-:W-:Y:S01]  /*fd00*/  ULDC UR7, c[0x0][0x600] ;  /* 0x0001800000077ab9 */ /* 0x000fe20000000800 */
[----:B------:R-:W-:-:S02]  /*fd10*/  IMAD R5, R2, UR8, R19 ;  /* 0x0000000802057c24 */ /* 0x000fc4000f8e0213 */
[----:B------:R-:W-:Y:S02]  /*fd20*/  IMAD R14, R14, UR7, R13 ;  /* 0x000000070e0e7c24 */ /* 0x000fe4000f8e020d */
[----:B------:R-:W-:-:S03]  /*fd30*/  IMAD.MOV.U32 R2, RZ, RZ, 0x1 ;  /* 0x00000001ff027424 */ /* 0x000fc600078e00ff */
[----:B------:R-:W-:Y:S02]  /*fd40*/  SEL R6, R14, R5, !P2 ;  /* 0x000000050e067207 */ /* 0x000fe40005000000 */
[----:B------:R-:W-:-:S07]  /*fd50*/  SEL R5, R5, R14, !P2 ;  /* 0x0000000e05057207 */ /* 0x000fce0005000000 */
.L_x_307:
[----:B------:R-:W-:Y:S05]  /*fd60*/  BSYNC B1 ;  /* 0x0000000000017941 */ /* 0x000fea0003800000 */
.L_x_306:
[----:B------:R-:W-:-:S13]  /*fd70*/  LOP3.LUT P1, RZ, R2, 0xff, RZ, 0xc0, !PT ;  /* 0x000000ff02ff7812 */ /* 0x000fda000782c0ff */
[----:B------:R-:W-:Y:S05]  /*fd80*/  @P1 BRA `(.L_x_310) ;  /* 0xfffffff400301947 */ /* 0x000fea000383ffff */
[----:B------:R-:W-:Y:S05]  /*fd90*/  BSYNC B0 ;  /* 0x0000000000007941 */ /* 0x000fea0003800000 */
.L_x_298:
[----:B------:R-:W-:-:S03]  /*fda0*/  UMOV UR7, 0xffffffff ;  /* 0xffffffff00077882 */ /* 0x000fc60000000000 */
[----:B------:R-:W-:Y:S05]  /*fdb0*/  BRA.DIV UR7, `(.L_x_311) ;  /* 0x0000000e07207947 */ /* 0x000fea000b800000 */
[----:B------:R-:W-:-:S13]  /*fdc0*/  ELECT P0, URZ, PT ;  /* 0x00000000003f782f */ /* 0x000fda0003800000 */
.L_x_339:
[----:B------:R-:W-:Y:S04]  /*fdd0*/  BSSY B0, `(.L_x_312) ;  /* 0x00000aa000007945 */ /* 0x000fe80003800000 */
[----:B------:R-:W-:Y:S05]  /*fde0*/  @!P0 BRA `(.L_x_313) ;  /* 0x0000000800a08947 */ /* 0x000fea0003800000 */
[----:B------:R-:W-:-:S04]  /*fdf0*/  ULOP3.LUT UR7, UR13, 0x2, URZ, 0xfc, !UPT ;  /* 0x000000020d077892 */ /* 0x000fc8000f8efc3f */
[----:B------:R-:W-:-:S06]  /*fe00*/  UISETP.NE.AND UP0, UPT, UR7, 0x3, UPT ;  /* 0x000000030700788c */ /* 0x000fcc000bf05270 */
[----:B------:R-:W-:-:S13]  /*fe10*/  PLOP3.LUT P0, PT, PT, PT, UP0, 0x80, 0x0 ;  /* 0x000000000000781c */ /* 0x000fda0003f0f008 */
[----:B------:R-:W-:Y:S05]  /*fe20*/  @!P0 BRA `(.L_x_314) ;  /* 0x0000000000048947 */ /* 0x000fea0003800000 */
[----:B------:R-:W-:Y:S01]  /*fe30*/  BPT.TRAP 0x1 ;  /* 0x000000040000795c */ /* 0x000fe20000300000 */
.L_x_314:
[----:B------:R-:W0:Y:S01]  /*fe40*/  S2R R3, SR_CgaCtaId ;  /* 0x0000000000037919 */ /* 0x000e220000008800 */
[----:B------:R-:W-:-:S04]  /*fe50*/  MOV R2, 0x400 ;  /* 0x0000040000027802 */ /* 0x000fc80000000f00 */
[----:B0-----:R-:W-:Y:S02]  /*fe60*/  LEA R3, R3, R2, 0x18 ;  /* 0x0000000203037211 */ /* 0x001fe400078ec0ff */
[----:B------:R-:W-:-:S03]  /*fe70*/  SHF.L.U32 R2, R0, 0x1f, RZ ;  /* 0x0000001f00027819 */ /* 0x000fc600000006ff */
[----:B------:R-:W-:-:S04]  /*fe80*/  VIADD R3, R3, 0x90 ;  /* 0x0000009003037836 */ /* 0x000fc80000000000 */
[C---:B------:R-:W-:Y:S02]  /*fe90*/  IMAD R7, R8.reuse, 0x8, R3 ;  /* 0x0000000808077824 */ /* 0x040fe400078e0203 */
[----:B------:R-:W-:Y:S02]  /*fea0*/  VIADD R8, R8, 0x1 ;  /* 0x0000000108087836 */ /* 0x000fe40000000000 */
[----:B------:R-:W0:Y:S03]  /*feb0*/  SYNCS.PHASECHK.TRANS64.TRYWAIT P0, [R7+URZ], R2 ;  /* 0x00000002070075a7 */ /* 0x000e26000800017f */
[----:B------:R-:W-:-:S04]  /*fec0*/  ISETP.NE.AND P1, PT, R8, 0x12, PT ;  /* 0x000000120800780c */ /* 0x000fc80003f25270 */
[----:B------:R-:W-:Y:S02]  /*fed0*/  SEL R5, RZ, 0x1, P1 ;  /* 0x00000001ff057807 */ /* 0x000fe40000800000 */
[----:B------:R-:W-:Y:S02]  /*fee0*/  SEL R8, R8, RZ, P1 ;  /* 0x000000ff08087207 */ /* 0x000fe40000800000 */
[----:B------:R-:W-:-:S03]  /*fef0*/  LOP3.LUT R5, R0, R5, RZ, 0x3c, !PT ;  /* 0x0000000500057212 */ /* 0x000fc600078e3cff */
[----:B------:R-:W-:Y:S01]  /*ff00*/  IMAD R9, R8, 0x8, R3 ;  /* 0x0000000808097824 */ /* 0x000fe200078e0203 */
[----:B------:R-:W-:Y:S01]  /*ff10*/  SHF.L.U32 R4, R5, 0x1f, RZ ;  /* 0x0000001f05047819 */ /* 0x000fe200000006ff */
[----:B0-----:R-:W-:Y:S06]  /*ff20*/  @!P0 BRA `(.L_x_315) ;  /* 0x0000000800e88947 */ /* 0x001fec0003800000 */
.L_x_340:
[----:B------:R-:W1:Y:S01]  /*ff30*/  SYNCS.PHASECHK.TRANS64.TRYWAIT P0, [R9+URZ], R4 ;  /* 0x00000004090075a7 */ /* 0x000e62000800017f */
[----:B------:R-:W-:-:S05]  /*ff40*/  VIADD R0, R8, 0x1 ;  /* 0x0000000108007836 */ /* 0x000fca0000000000 */
[----:B------:R-:W-:-:S04]  /*ff50*/  ISETP.NE.AND P1, PT, R0, 0x12, PT ;  /* 0x000000120000780c */ /* 0x000fc80003f25270 */
[----:B0-----:R-:W-:Y:S02]  /*ff60*/  SEL R2, RZ, 0x1, P1 ;  /* 0x00000001ff027807 */ /* 0x001fe40000800000 */
[----:B------:R-:W-:Y:S02]  /*ff70*/  SEL R0, R0, RZ, P1 ;  /* 0x000000ff00007207 */ /* 0x000fe40000800000 */
[----:B------:R-:W-:-:S03]  /*ff80*/  LOP3.LUT R7, R5, R2, RZ, 0x3c, !PT ;  /* 0x0000000205077212 */ /* 0x000fc600078e3cff */
[----:B------:R-:W-:Y:S01]  /*ff90*/  IMAD R6, R0, 0x8, R3 ;  /* 0x0000000800067824 */ /* 0x000fe200078e0203 */
[----:B------:R-:W-:Y:S01]  /*ffa0*/  SHF.L.U32 R5, R7, 0x1f, RZ ;  /* 0x0000001f07057819 */ /* 0x000fe200000006ff */
[----:B-1----:R-:W-:Y:S06]  /*ffb0*/  @!P0 BRA `(.L_x_316) ;  /* 0x0000000800d88947 */ /* 0x002fec0003800000 */
.L_x_341:
[----:B------:R-:W1:Y:S01]  /*ffc0*/  SYNCS.PHASECHK.TRANS64.TRYWAIT P0, [R6+URZ], R5 ;  /* 0x00000005060075a7 */ /* 0x000e62000800017f */
[----:B------:R-:W-:-:S05]  /*ffd0*/  VIADD R0, R0, 0x1 ;  /* 0x0000000100007836 */ /* 0x000fca0000000000 */
[----:B------:R-:W-:-:S04]  /*ffe0*/  ISETP.NE.AND P1, PT, R0, 0x12, PT ;  /* 0x000000120000780c */ /* 0x000fc80003f25270 */
[----:B------:R-:W-:Y:S02]  /*fff0*/  SEL R2, RZ, 0x1, P1 ;  /* 0x00000001ff027807 */ /* 0x000fe40000800000 */
[----:B------:R-:W-:Y:S02]  /*10000*/  SEL R0, R0, RZ, P1 ;  /* 0x000000ff00007207 */ /* 0x000fe40000800000 */
[----:B------:R-:W-:-:S03]  /*10010*/  LOP3.LUT R7, R7, R2, RZ, 0x3c, !PT ;  /* 0x0000000207077212 */ /* 0x000fc600078e3cff */
[----:B0-----:R-:W-:Y:S01]  /*10020*/  IMAD R9, R0, 0x8, R3 ;  /* 0x0000000800097824 */ /* 0x001fe200078e0203 */
[----:B------:R-:W-:Y:S01]  /*10030*/  SHF.L.U32 R4, R7, 0x1f, RZ ;  /* 0x0000001f07047819 */ /* 0x000fe200000006ff */
[----:B-1----:R-:W-:Y:S06]  /*10040*/  @!P0 BRA `(.L_x_317) ;  /* 0x0000000800c88947 */ /* 0x002fec0003800000 */
.L_x_342:
        /* <DEDUP_REMOVED lines=9> */
.L_x_343:
        /* <DEDUP_REMOVED lines=9> */
.L_x_344:
        /* <DEDUP_REMOVED lines=9> */
.L_x_345:
        /* <DEDUP_REMOVED lines=9> */
.L_x_346:
        /* <DEDUP_REMOVED lines=9> */
.L_x_347:
        /* <DEDUP_REMOVED lines=9> */
.L_x_348:
        /* <DEDUP_REMOVED lines=9> */
.L_x_349:
        /* <DEDUP_REMOVED lines=9> */
.L_x_350:
        /* <DEDUP_REMOVED lines=9> */
.L_x_351:
        /* <DEDUP_REMOVED lines=9> */
.L_x_352:
        /* <DEDUP_REMOVED lines=9> */
.L_x_353:
        /* <DEDUP_REMOVED lines=9> */
.L_x_354:
        /* <DEDUP_REMOVED lines=9> */
.L_x_355:
[----:B------:R-:W1:Y:S01]  /*107a0*/  SYNCS.PHASECHK.TRANS64.TRYWAIT P0, [R6+URZ], R5 ;  /* 0x00000005060075a7 */ /* 0x000e62000800017f */
[----:B------:R-:W-:-:S05]  /*107b0*/  VIADD R0, R0, 0x1 ;  /* 0x0000000100007836 */ /* 0x000fca0000000000 */
[----:B------:R-:W-:-:S04]  /*107c0*/  ISETP.NE.AND P1, PT, R0, 0x12, PT ;  /* 0x000000120000780c */ /* 0x000fc80003f25270 */
[----:B------:R-:W-:Y:S02]  /*107d0*/  SEL R2, RZ, 0x1, P1 ;  /* 0x00000001ff027807 */ /* 0x000fe40000800000 */
[----:B------:R-:W-:Y:S02]  /*107e0*/  SEL R0, R0, RZ, P1 ;  /* 0x000000ff00007207 */ /* 0x000fe40000800000 */
[----:B------:R-:W-:Y:S01]  /*107f0*/  LOP3.LUT R2, R7, R2, RZ, 0x3c, !PT ;  /* 0x0000000207027212 */ /* 0x000fe200078e3cff */
[----:B-1----:R-:W-:Y:S06]  /*10800*/  @!P0 BRA `(.L_x_331) ;  /* 0x0000000400f08947 */ /* 0x002fec0003800000 */
.L_x_356:
[----:B------:R-:W-:Y:S01]  /*10810*/  IMAD R3, R0, 0x8, R3 ;  /* 0x0000000800037824 */ /* 0x000fe200078e0203 */
[----:B------:R-:W-:-:S07]  /*10820*/  SHF.L.U32 R0, R2, 0x1f, RZ ;  /* 0x0000001f02007819 */ /* 0x000fce00000006ff */
.L_x_332:
[----:B--2---:R2:W3:Y:S02]  /*10830*/  SYNCS.PHASECHK.TRANS64.TRYWAIT P0, [R3+URZ], R0 ;  /* 0x00000000030075a7 */ /* 0x0044e4000800017f */
[----:B---3--:R-:W-:Y:S05]  /*10840*/  @!P0 NANOSLEEP.SYNCS 0x989680 ;  /* 0x009896800000895d */ /* 0x008fea0003900000 */
[----:B------:R-:W3:Y:S02]  /*10850*/  @!P0 SYNCS.PHASECHK.TRANS64 P0, [R3+URZ], R0 ;  /* 0x00000000030085a7 */ /* 0x000ee4000800007f */
[----:B---3--:R-:W-:Y:S05]  /*10860*/  @!P0 BRA `(.L_x_332) ;  /* 0xfffffffc00f08947 */ /* 0x008fea000383ffff */
.L_x_313:
[----:B------:R-:W-:Y:S05]  /*10870*/  BSYNC B0 ;  /* 0x0000000000007941 */ /* 0x000fea0003800000 */
.L_x_312:
[----:B------:R-:W-:Y:S05]  /*10880*/  EXIT ;  /* 0x000000000000794d */ /* 0x000fea0003800000 */
.L_x_18:
[----:B-1----:R-:W-:-:S04]  /*10890*/  IMAD.U32 R3, RZ, RZ, UR6 ;  /* 0x00000006ff037e24 */ /* 0x002fc8000f8e00ff */
[----:B------:R1:W2:Y:S03]  /*108a0*/  SYNCS.PHASECHK.TRANS64.TRYWAIT P0, [R3+URZ], R0 ;  /* 0x00000000030075a7 */ /* 0x0002a6000800017f */
[----:B--2---:R-:W-:Y:S05]  /*108b0*/  @!P0 NANOSLEEP.SYNCS 0x989680 ;  /* 0x009896800000895d */ /* 0x004fea0003900000 */
[----:B------:R-:W2:Y:S02]  /*108c0*/  @!P0 SYNCS.PHASECHK.TRANS64 P0, [R3+URZ], R0 ;  /* 0x00000000030085a7 */ /* 0x000ea4000800007f */
[----:B--2---:R-:W-:Y:S05]  /*108d0*/  @!P0 BRA `(.L_x_18) ;  /* 0xfffffffc00ec8947 */ /* 0x004fea000383ffff */
[----:B------:R-:W-:Y:S05]  /*108e0*/  BRA `(.L_x_17) ;  /* 0xffffff1400187947 */ /* 0x000fea000383ffff */
.L_x_24:
[----:B-----5:R1:W-:Y:S02]  /*108f0*/  STL [R1+0x88], R0 ;  /* 0x0000880001007387 */ /* 0x0203e40000100800 */
[----:B-1----:R-:W-:-:S04]  /*10900*/  IMAD.U32 R0, RZ, RZ, UR9 ;  /* 0x00000009ff007e24 */ /* 0x002fc8000f8e00ff */
[----:B------:R1:W3:Y:S03]  /*10910*/  SYNCS.PHASECHK.TRANS64.TRYWAIT P0, [R0+URZ], R229 ;  /* 0x000000e5000075a7 */ /* 0x0002e6000800017f */
[----:B---3--:R-:W-:Y:S05]  /*10920*/  @!P0 NANOSLEEP.SYNCS 0x989680 ;  /* 0x009896800000895d */ /* 0x008fea0003900000 */
[----:B------:R1:W3:Y:S02]  /*10930*/  @!P0 SYNCS.PHASECHK.TRANS64 P0, [R0+URZ], R229 ;  /* 0x000000e5000085a7 */ /* 0x0002e4000800007f */
[----:B-1----:R1:W5:Y:S02]  /*10940*/  LDL.LU R0, [R1+0x88] ;  /* 0x0000880001007983 */ /* 0x0023640000300800 */
[----:B-1-3--:R-:W-:Y:S05]  /*10950*/  @!P0 BRA `(.L_x_24) ;  /* 0xfffffffc00e48947 */ /* 0x00afea000383ffff */
[----:B------:R-:W-:Y:S05]  /*10960*/  BRA `(.L_x_23) ;  /* 0xffffff2400787947 */ /* 0x000fea000383ffff */
.L_x_299:
[----:B------:R-:W-:Y:S01]  /*10970*/  BSSY B1, `(.L_x_333) ;  /* 0x0000006000017945 */ /* 0x000fe20003800000 */
[----:B------:R-:W-:-:S07]  /*10980*/  IMAD.MOV.U32 R2, RZ, RZ, -0x1 ;  /* 0xffffffffff027424 */ /* 0x000fce00078e00ff */
[----:B------:R-:W-:Y:S05]  /*10990*/  WARPSYNC.COLLECTIVE R2, `(.L_x_334) ;  /* 0x00000000020c7348 */ /* 0x000fea0003c00000 */
[----:B------:R-:W-:Y:S02]  /*109a0*/  ELECT P1, UR62, PT ;  /* 0x00000000003e782f */ /* 0x000fe40003820000 */
[----:B------:R-:W-:Y:S01]  /*109b0*/  MOV R2, UR62 ;  /* 0x0000003e00027c02 */ /* 0x000fe20008000f00 */
[----:B------:R-:W-:Y:S10]  /*109c0*/  ENDCOLLECTIVE ;  /* 0x000000000000791b */ /* 0x000ff40003800000 */
.L_x_334:
[----:B------:R-:W-:Y:S05]  /*109d0*/  BSYNC B1 ;  /* 0x0000000000017941 */ /* 0x000fea0003800000 */
.L_x_333:
[----:B------:R-:W-:Y:S05]  /*109e0*/  BRA `(.L_x_335) ;  /* 0xffffffe800247947 */ /* 0x000fea000383ffff */
.L_x_302:
[----:B-1----:R1:W2:Y:S02]  /*109f0*/  SYNCS.PHASECHK.TRANS64.TRYWAIT P1, [R13+URZ+0x90], R4 ;  /* 0x000090040d0075a7 */ /* 0x0022a4000802017f */
[----:B--2---:R-:W-:Y:S05]  /*10a00*/  @!P1 NANOSLEEP.SYNCS 0x989680 ;  /* 0x009896800000995d */ /* 0x004fea0003900000 */
[----:B------:R-:W2:Y:S02]  /*10a10*/  @!P1 SYNCS.PHASECHK.TRANS64 P1, [R13+URZ+0x90], R4 ;  /* 0x000090040d0095a7 */ /* 0x000ea4000802007f */
[----:B--2---:R-:W-:Y:S05]  /*10a20*/  @!P1 BRA `(.L_x_302) ;  /* 0xfffffffc00f09947 */ /* 0x004fea000383ffff */
[----:B------:R-:W-:Y:S05]  /*10a30*/  BRA `(.L_x_336) ;  /* 0xffffffe800587947 */ /* 0x000fea000383ffff */
.L_x_311:
[----:B------:R-:W-:Y:S01]  /*10a40*/  BSSY B0, `(.L_x_337) ;  /* 0x0000006000007945 */ /* 0x000fe20003800000 */
[----:B------:R-:W-:-:S07]  /*10a50*/  IMAD.MOV.U32 R2, RZ, RZ, -0x1 ;  /* 0xffffffffff027424 */ /* 0x000fce00078e00ff */
[----:B------:R-:W-:Y:S05]  /*10a60*/  WARPSYNC.COLLECTIVE R2, `(.L_x_338) ;  /* 0x00000000020c7348 */ /* 0x000fea0003c00000 */
[----:B------:R-:W-:Y:S02]  /*10a70*/  ELECT P1, UR62, PT ;  /* 0x00000000003e782f */ /* 0x000fe40003820000 */
[----:B------:R-:W-:Y:S01]  /*10a80*/  MOV R2, UR62 ;  /* 0x0000003e00027c02 */ /* 0x000fe20008000f00 */
[----:B------:R-:W-:Y:S10]  /*10a90*/  ENDCOLLECTIVE ;  /* 0x000000000000791b */ /* 0x000ff40003800000 */
.L_x_338:
[----:B------:R-:W-:Y:S05]  /*10aa0*/  BSYNC B0 ;  /* 0x0000000000007941 */ /* 0x000fea0003800000 */
.L_x_337:
[----:B------:R-:W-:Y:S01]  /*10ab0*/  PLOP3.LUT P0, PT, P1, PT, PT, 0x80, 0x0 ;  /* 0x000000000000781c */ /* 0x000fe20000f0f070 */
[----:B------:R-:W-:-:S12]  /*10ac0*/  BRA `(.L_x_339) ;  /* 0xfffffff000c07947 */ /* 0x000fd8000383ffff */
.L_x_315:
[----:B0-----:R0:W1:Y:S02]  /*10ad0*/  SYNCS.PHASECHK.TRANS64.TRYWAIT P0, [R7+URZ], R2 ;  /* 0x00000002070075a7 */ /* 0x001064000800017f */
[----:B-1----:R-:W-:Y:S05]  /*10ae0*/  @!P0 NANOSLEEP.SYNCS 0x989680 ;  /* 0x009896800000895d */ /* 0x002fea0003900000 */
[----:B------:R-:W1:Y:S02]  /*10af0*/  @!P0 SYNCS.PHASECHK.TRANS64 P0, [R7+URZ], R2 ;  /* 0x00000002070085a7 */ /* 0x000e64000800007f */
[----:B-1----:R-:W-:Y:S05]  /*10b00*/  @!P0 BRA `(.L_x_315) ;  /* 0xfffffffc00f08947 */ /* 0x002fea000383ffff */
[----:B------:R-:W-:Y:S05]  /*10b10*/  BRA `(.L_x_340) ;  /* 0xfffffff400047947 */ /* 0x000fea000383ffff */
.L_x_316:
[----:B0-----:R0:W1:Y:S02]  /*10b20*/  SYNCS.PHASECHK.TRANS64.TRYWAIT P0, [R9+URZ], R4 ;  /* 0x00000004090075a7 */ /* 0x001064000800017f */
[----:B-1----:R-:W-:Y:S05]  /*10b30*/  @!P0 NANOSLEEP.SYNCS 0x989680 ;  /* 0x009896800000895d */ /* 0x002fea0003900000 */
[----:B------:R-:W1:Y:S02]  /*10b40*/  @!P0 SYNCS.PHASECHK.TRANS64 P0, [R9+URZ], R4 ;  /* 0x00000004090085a7 */ /* 0x000e64000800007f */
[----:B-1----:R-:W-:Y:S05]  /*10b50*/  @!P0 BRA `(.L_x_316) ;  /* 0xfffffffc00f08947 */ /* 0x002fea000383ffff */
[----:B------:R-:W-:Y:S05]  /*10b60*/  BRA `(.L_x_341) ;  /* 0xfffffff400147947 */ /* 0x000fea000383ffff */
.L_x_317:
[----:B0-----:R0:W1:Y:S02]  /*10b70*/  SYNCS.PHASECHK.TRANS64.TRYWAIT P0, [R6+URZ], R5 ;  /* 0x00000005060075a7 */ /* 0x001064000800017f */
[----:B-1----:R-:W-:Y:S05]  /*10b80*/  @!P0 NANOSLEEP.SYNCS 0x989680 ;  /* 0x009896800000895d */ /* 0x002fea0003900000 */
[----:B------:R-:W1:Y:S02]  /*10b90*/  @!P0 SYNCS.PHASECHK.TRANS64 P0, [R6+URZ], R5 ;  /* 0x00000005060085a7 */ /* 0x000e64000800007f */
[----:B-1----:R-:W-:Y:S05]  /*10ba0*/  @!P0 BRA `(.L_x_317) ;  /* 0xfffffffc00f08947 */ /* 0x002fea000383ffff */
[----:B------:R-:W-:Y:S05]  /*10bb0*/  BRA `(.L_x_342) ;  /* 0xfffffff400247947 */ /* 0x000fea000383ffff */
.L_x_318:
[----:B0-----:R0:W1:Y:S02]  /*10bc0*/  SYNCS.PHASECHK.TRANS64.TRYWAIT P0, [R9+URZ], R4 ;  /* 0x00000004090075a7 */ /* 0x001064000800017f */
[----:B-1----:R-:W-:Y:S05]  /*10bd0*/  @!P0 NANOSLEEP.SYNCS 0x989680 ;  /* 0x009896800000895d */ /* 0x002fea0003900000 */
[----:B------:R-:W1:Y:S02]  /*10be0*/  @!P0 SYNCS.PHASECHK.TRANS64 P0, [R9+URZ], R4 ;  /* 0x00000004090085a7 */ /* 0x000e64000800007f */
[----:B-1----:R-:W-:Y:S05]  /*10bf0*/  @!P0 BRA `(.L_x_318) ;  /* 0xfffffffc00f08947 */ /* 0x002fea000383ffff */
[----:B------:R-:W-:Y:S05]  /*10c00*/  BRA `(.L_x_343) ;  /* 0xfffffff400347947 */ /* 0x000fea000383ffff */
.L_x_319:
[----:B0-----:R0:W1:Y:S02]  /*10c10*/  SYNCS.PHASECHK.TRANS64.TRYWAIT P0, [R6+URZ], R5 ;  /* 0x00000005060075a7 */ /* 0x001064000800017f */
[----:B-1----:R-:W-:Y:S05]  /*10c20*/  @!P0 NANOSLEEP.SYNCS 0x989680 ;  /* 0x009896800000895d */ /* 0x002fea0003900000 */
[----:B------:R-:W1:Y:S02]  /*10c30*/  @!P0 SYNCS.PHASECHK.TRANS64 P0, [R6+URZ], R5 ;  /* 0x00000005060085a7 */ /* 0x000e64000800007f */
[----:B-1----:R-:W-:Y:S05]  /*10c40*/  @!P0 BRA `(.L_x_319) ;  /* 0xfffffffc00f08947 */ /* 0x002fea000383ffff */
[----:B------:R-:W-:Y:S05]  /*10c50*/  BRA `(.L_x_344) ;  /* 0xfffffff400447947 */ /* 0x000fea000383ffff */
.L_x_320:
[----:B0-----:R0:W1:Y:S02]  /*10c60*/  SYNCS.PHASECHK.TRANS64.TRYWAIT P0, [R9+URZ], R4 ;  /* 0x00000004090075a7 */ /* 0x001064000800017f */
[----:B-1----:R-:W-:Y:S05]  /*10c70*/  @!P0 NANOSLEEP.SYNCS 0x989680 ;  /* 0x009896800000895d */ /* 0x002fea0003900000 */
[----:B------:R-:W1:Y:S02]  /*10c80*/  @!P0 SYNCS.PHASECHK.TRANS64 P0, [R9+URZ], R4 ;  /* 0x00000004090085a7 */ /* 0x000e64000800007f */
[----:B-1----:R-:W-:Y:S05]  /*10c90*/  @!P0 BRA `(.L_x_320) ;  /* 0xfffffffc00f08947 */ /* 0x002fea000383ffff */
[----:B------:R-:W-:Y:S05]  /*10ca0*/  BRA `(.L_x_345) ;  /* 0xfffffff400547947 */ /* 0x000fea000383ffff */
.L_x_321:
[----:B0-----:R0:W1:Y:S02]  /*10cb0*/  SYNCS.PHASECHK.TRANS64.TRYWAIT P0, [R6+URZ], R5 ;  /* 0x00000005060075a7 */ /* 0x001064000800017f */
[----:B-1----:R-:W-:Y:S05]  /*10cc0*/  @!P0 NANOSLEEP.SYNCS 0x989680 ;  /* 0x009896800000895d */ /* 0x002fea0003900000 */
[----:B------:R-:W1:Y:S02]  /*10cd0*/  @!P0 SYNCS.PHASECHK.TRANS64 P0, [R6+URZ], R5 ;  /* 0x00000005060085a7 */ /* 0x000e64000800007f */
[----:B-1----:R-:W-:Y:S05]  /*10ce0*/  @!P0 BRA `(.L_x_321) ;  /* 0xfffffffc00f08947 */ /* 0x002fea000383ffff */
[----:B------:R-:W-:Y:S05]  /*10cf0*/  BRA `(.L_x_346) ;  /* 0xfffffff400647947 */ /* 0x000fea000383ffff */
.L_x_322:
[----:B0-----:R0:W1:Y:S02]  /*10d00*/  SYNCS.PHASECHK.TRANS64.TRYWAIT P0, [R9+URZ], R4 ;  /* 0x00000004090075a7 */ /* 0x001064000800017f */
[----:B-1----:R-:W-:Y:S05]  /*10d10*/  @!P0 NANOSLEEP.SYNCS 0x989680 ;  /* 0x009896800000895d */ /* 0x002fea0003900000 */
[----:B------:R-:W1:Y:S02]  /*10d20*/  @!P0 SYNCS.PHASECHK.TRANS64 P0, [R9+URZ], R4 ;  /* 0x00000004090085a7 */ /* 0x000e64000800007f */
[----:B-1----:R-:W-:Y:S05]  /*10d30*/  @!P0 BRA `(.L_x_322) ;  /* 0xfffffffc00f08947 */ /* 0x002fea000383ffff */
[----:B------:R-:W-:Y:S05]  /*10d40*/  BRA `(.L_x_347) ;  /* 0xfffffff400747947 */ /* 0x000fea000383ffff */
.L_x_323:
[----:B0-----:R0:W1:Y:S02]  /*10d50*/  SYNCS.PHASECHK.TRANS64.TRYWAIT P0, [R6+URZ], R5 ;  /* 0x00000005060075a7 */ /* 0x001064000800017f */
[----:B-1----:R-:W-:Y:S05]  /*10d60*/  @!P0 NANOSLEEP.SYNCS 0x989680 ;  /* 0x009896800000895d */ /* 0x002fea0003900000 */
[----:B------:R-:W1:Y:S02]  /*10d70*/  @!P0 SYNCS.PHASECHK.TRANS64 P0, [R6+URZ], R5 ;  /* 0x00000005060085a7 */ /* 0x000e64000800007f */
[----:B-1----:R-:W-:Y:S05]  /*10d80*/  @!P0 BRA `(.L_x_323) ;  /* 0xfffffffc00f08947 */ /* 0x002fea000383ffff */
[----:B------:R-:W-:Y:S05]  /*10d90*/  BRA `(.L_x_348) ;  /* 0xfffffff400847947 */ /* 0x000fea000383ffff */
.L_x_324:
[----:B0-----:R0:W1:Y:S02]  /*10da0*/  SYNCS.PHASECHK.TRANS64.TRYWAIT P0, [R9+URZ], R4 ;  /* 0x00000004090075a7 */ /* 0x001064000800017f */
[----:B-1----:R-:W-:Y:S05]  /*10db0*/  @!P0 NANOSLEEP.SYNCS 0x989680 ;  /* 0x009896800000895d */ /* 0x002fea0003900000 */
[----:B------:R-:W1:Y:S02]  /*10dc0*/  @!P0 SYNCS.PHASECHK.TRANS64 P0, [R9+URZ], R4 ;  /* 0x00000004090085a7 */ /* 0x000e64000800007f */
[----:B-1----:R-:W-:Y:S05]  /*10dd0*/  @!P0 BRA `(.L_x_324) ;  /* 0xfffffffc00f08947 */ /* 0x002fea000383ffff */
[----:B------:R-:W-:Y:S05]  /*10de0*/  BRA `(.L_x_349) ;  /* 0xfffffff400947947 */ /* 0x000fea000383ffff */
.L_x_325:
[----:B0-----:R0:W1:Y:S02]  /*10df0*/  SYNCS.PHASECHK.TRANS64.TRYWAIT P0, [R6+URZ], R5 ;  /* 0x00000005060075a7 */ /* 0x001064000800017f */
[----:B-1----:R-:W-:Y:S05]  /*10e00*/  @!P0 NANOSLEEP.SYNCS 0x989680 ;  /* 0x009896800000895d */ /* 0x002fea0003900000 */
[----:B------:R-:W1:Y:S02]  /*10e10*/  @!P0 SYNCS.PHASECHK.TRANS64 P0, [R6+URZ], R5 ;  /* 0x00000005060085a7 */ /* 0x000e64000800007f */
[----:B-1----:R-:W-:Y:S05]  /*10e20*/  @!P0 BRA `(.L_x_325) ;  /* 0xfffffffc00f08947 */ /* 0x002fea000383ffff */
[----:B------:R-:W-:Y:S05]  /*10e30*/  BRA `(.L_x_350) ;  /* 0xfffffff400a47947 */ /* 0x000fea000383ffff */
.L_x_326:
[----:B0-----:R0:W1:Y:S02]  /*10e40*/  SYNCS.PHASECHK.TRANS64.TRYWAIT P0, [R9+URZ], R4 ;  /* 0x00000004090075a7 */ /* 0x001064000800017f */
[----:B-1----:R-:W-:Y:S05]  /*10e50*/  @!P0 NANOSLEEP.SYNCS 0x989680 ;  /* 0x009896800000895d */ /* 0x002fea0003900000 */
[----:B------:R-:W1:Y:S02]  /*10e60*/  @!P0 SYNCS.PHASECHK.TRANS64 P0, [R9+URZ], R4 ;  /* 0x00000004090085a7 */ /* 0x000e64000800007f */
[----:B-1----:R-:W-:Y:S05]  /*10e70*/  @!P0 BRA `(.L_x_326) ;  /* 0xfffffffc00f08947 */ /* 0x002fea000383ffff */
[----:B------:R-:W-:Y:S05]  /*10e80*/  BRA `(.L_x_351) ;  /* 0xfffffff400b47947 */ /* 0x000fea000383ffff */
.L_x_327:
[----:B0-----:R0:W1:Y:S02]  /*10e90*/  SYNCS.PHASECHK.TRANS64.TRYWAIT P0, [R6+URZ], R5 ;  /* 0x00000005060075a7 */ /* 0x001064000800017f */
[----:B-1----:R-:W-:Y:S05]  /*10ea0*/  @!P0 NANOSLEEP.SYNCS 0x989680 ;  /* 0x009896800000895d */ /* 0x002fea0003900000 */
[----:B------:R-:W1:Y:S02]  /*10eb0*/  @!P0 SYNCS.PHASECHK.TRANS64 P0, [R6+URZ], R5 ;  /* 0x00000005060085a7 */ /* 0x000e64000800007f */
[----:B-1----:R-:W-:Y:S05]  /*10ec0*/  @!P0 BRA `(.L_x_327) ;  /* 0xfffffffc00f08947 */ /* 0x002fea000383ffff */
[----:B------:R-:W-:Y:S05]  /*10ed0*/  BRA `(.L_x_352) ;  /* 0xfffffff400c47947 */ /* 0x000fea000383ffff */
.L_x_328:
[----:B0-----:R0:W1:Y:S02]  /*10ee0*/  SYNCS.PHASECHK.TRANS64.TRYWAIT P0, [R9+URZ], R4 ;  /* 0x00000004090075a7 */ /* 0x001064000800017f */
[----:B-1----:R-:W-:Y:S05]  /*10ef0*/  @!P0 NANOSLEEP.SYNCS 0x989680 ;  /* 0x009896800000895d */ /* 0x002fea0003900000 */
[----:B------:R-:W1:Y:S02]  /*10f00*/  @!P0 SYNCS.PHASECHK.TRANS64 P0, [R9+URZ], R4 ;  /* 0x00000004090085a7 */ /* 0x000e64000800007f */
[----:B-1----:R-:W-:Y:S05]  /*10f10*/  @!P0 BRA `(.L_x_328) ;  /* 0xfffffffc00f08947 */ /* 0x002fea000383ffff */
[----:B------:R-:W-:Y:S05]  /*10f20*/  BRA `(.L_x_353) ;  /* 0xfffffff400d47947 */ /* 0x000fea000383ffff */
.L_x_329:
[----:B0-----:R0:W1:Y:S02]  /*10f30*/  SYNCS.PHASECHK.TRANS64.TRYWAIT P0, [R6+URZ], R5 ;  /* 0x00000005060075a7 */ /* 0x001064000800017f */
[----:B-1----:R-:W-:Y:S05]  /*10f40*/  @!P0 NANOSLEEP.SYNCS 0x989680 ;  /* 0x009896800000895d */ /* 0x002fea0003900000 */
[----:B------:R-:W1:Y:S02]  /*10f50*/  @!P0 SYNCS.PHASECHK.TRANS64 P0, [R6+URZ], R5 ;  /* 0x00000005060085a7 */ /* 0x000e64000800007f */
[----:B-1----:R-:W-:Y:S05]  /*10f60*/  @!P0 BRA `(.L_x_329) ;  /* 0xfffffffc00f08947 */ /* 0x002fea000383ffff */
[----:B------:R-:W-:Y:S05]  /*10f70*/  BRA `(.L_x_354) ;  /* 0xfffffff400e47947 */ /* 0x000fea000383ffff */
.L_x_330:
[----:B0-----:R0:W1:Y:S02]  /*10f80*/  SYNCS.PHASECHK.TRANS64.TRYWAIT P0, [R9+URZ], R4 ;  /* 0x00000004090075a7 */ /* 0x001064000800017f */
[----:B-1----:R-:W-:Y:S05]  /*10f90*/  @!P0 NANOSLEEP.SYNCS 0x989680 ;  /* 0x009896800000895d */ /* 0x002fea0003900000 */
[----:B------:R-:W1:Y:S02]  /*10fa0*/  @!P0 SYNCS.PHASECHK.TRANS64 P0, [R9+URZ], R4 ;  /* 0x00000004090085a7 */ /* 0x000e64000800007f */
[----:B-1----:R-:W-:Y:S05]  /*10fb0*/  @!P0 BRA `(.L_x_330) ;  /* 0xfffffffc00f08947 */ /* 0x002fea000383ffff */
[----:B------:R-:W-:Y:S05]  /*10fc0*/  BRA `(.L_x_355) ;  /* 0xfffffff400f47947 */ /* 0x000fea000383ffff */
.L_x_331:
[----:B-1----:R1:W2:Y:S02]  /*10fd0*/  SYNCS.PHASECHK.TRANS64.TRYWAIT P0, [R6+URZ], R5 ;  /* 0x00000005060075a7 */ /* 0x0022a4000800017f */
[----:B--2---:R-:W-:Y:S05]  /*10fe0*/  @!P0 NANOSLEEP.SYNCS 0x989680 ;  /* 0x009896800000895d */ /* 0x004fea0003900000 */
[----:B------:R-:W2:Y:S02]  /*10ff0*/  @!P0 SYNCS.PHASECHK.TRANS64 P0, [R6+URZ], R5 ;  /* 0x00000005060085a7 */ /* 0x000ea4000800007f */
[----:B--2---:R-:W-:Y:S05]  /*11000*/  @!P0 BRA `(.L_x_331) ;  /* 0xfffffffc00f08947 */ /* 0x004fea000383ffff */
[----:B------:R-:W-:Y:S05]  /*11010*/  BRA `(.L_x_356) ;  /* 0xfffffff400fc7947 */ /* 0x000fea000383ffff */
.L_x_357:
[----:B------:R-:W-:-:S00]  /*11020*/  BRA `(.L_x_357) ;  /* 0xfffffffc00fc7947 */ /* 0x000fc0000383ffff */
[----:B------:R-:W-:-:S00]  /*11030*/  NOP ;  /* 0x0000000000007918 */ /* 0x000fc00000000000 */
        /* <DEDUP_REMOVED lines=12> */
.L_x_358:


//--------------------- .nv.shared._ZN7cutlass13device_kernelINS_4gemm6kernel13GemmUniversalIN4cute5tupleIJiiiiEEENS1_10collective13CollectiveMmaINS1_37MainloopSm90TmaGmmaWarpSpecializedFP8ILi18ENS5_IJNS4_1CILi1EEESB_SB_EEENS1_35KernelTmaWarpSpecializedCooperativeEEENS5_IJNSA_ILi128EEENSA_ILi256EEENSA_ILi32EEEEEENS_12float_e4m3_tENS5_IJlSB_lEEESJ_SK_NS4_8TiledMMAINS4_8MMA_AtomIJNS4_4SM904GMMA31MMA_64x256x32_F32E4M3E4M3_SS_TNILNSO_7ScaleInE1ELSQ_1EEEEEENS4_6LayoutINS5_IJNSA_ILi2EEESB_SB_EEENS5_IJSB_NSA_ILi0EEESW_EEEEENS5_IJNS4_10UnderscoreESZ_SZ_EEEEENS4_13SM90_TMA_LOADENS4_14ComposedLayoutINS4_7SwizzleILi1ELi4ELi3EEENS4_18smem_ptr_flag_bitsILi8EEENST_INS5_IJNSA_ILi8EEESH_EEENS5_IJSH_SB_EEEEEEEvNS4_8identityES12_S1C_vS1D_EENS_8epilogue10collective6detail29Sm90TmaWarpSpecializedAdapterINS1G_15DefaultEpilogueISJ_SK_SK_NS1F_6thread17LinearCombinationISJ_Li1EffLNS1K_9ScaleType4KindE0ELNS_15FloatRoundStyleE2ESJ_EENS1_15EpilogueDefaultEEEEEvvEEEEvNT_6ParamsE --------------------------
	.section	.nv.shared._ZN7cutlass13device_kernelINS_4gemm6kernel13GemmUniversalIN4cute5tupleIJiiiiEEENS1_10collective13CollectiveMmaINS1_37MainloopSm90TmaGmmaWarpSpecializedFP8ILi18ENS5_IJNS4_1CILi1EEESB_SB_EEENS1_35KernelTmaWarpSpecializedCooperativeEEENS5_IJNSA_ILi128EEENSA_ILi256EEENSA_ILi32EEEEEENS_12float_e4m3_tENS5_IJlSB_lEEESJ_SK_NS4_8TiledMMAINS4_8MMA_AtomIJNS4_4SM904GMMA31MMA_64x256x32_F32E4M3E4M3_SS_TNILNSO_7ScaleInE1ELSQ_1EEEEEENS4_6LayoutINS5_IJNSA_ILi2EEESB_SB_EEENS5_IJSB_NSA_ILi0EEESW_EEEEENS5_IJNS4_10UnderscoreESZ_SZ_EEEEENS4_13SM90_TMA_LOADENS4_14ComposedLayoutINS4_7SwizzleILi1ELi4ELi3EEENS4_18smem_ptr_flag_bitsILi8EEENST_INS5_IJNSA_ILi8EEESH_EEENS5_IJSH_SB_EEEEEEEvNS4_8identityES12_S1C_vS1D_EENS_8epilogue10collective6detail29Sm90TmaWarpSpecializedAdapterINS1G_15DefaultEpilogueISJ_SK_SK_NS1F_6thread17LinearCombinationISJ_Li1EffLNS1K_9ScaleType4KindE0ELNS_15FloatRoundStyleE2ESJ_EENS1_15EpilogueDefaultEEEEEvvEEEEvNT_6ParamsE,"aw",@nobits
	.sectionflags	@""
	.align	16
	.zero		1024


//--------------------- .nv.shared.reserved.0     --------------------------
	.section	.nv.shared.reserved.0,"aw",@nobits
	.weak		__nv_reservedSMEM_offset_0_alias
	.size		__nv_reservedSMEM_offset_0_alias, 0, 0
	.other		__nv_reservedSMEM_offset_0_alias,@"STO_CUDA_RESERVED_SHARED STV_DEFAULT"
__nv_reservedSMEM_offset_0_alias:
	.zero		0


//--------------------- .nv.global                --------------------------
	.section	.nv.global,"aw",@nobits
.nv.global:
	.type		_ZN40_INTERNAL_2be2d573_4_k_cu_e63e27b8_175894cute1_E,@object
	.size		_ZN40_INTERNAL_2be2d573_4_k_cu_e63e27b8_175894cute1_E,(_ZN40_INTERNAL_2be2d573_4_k_cu_e63e27b8_175894cuda3std3__45__cpo6cbeginE - _ZN40_INTERNAL_2be2d573_4_k_cu_e63e27b8_175894cute1_E)
_ZN40_INTERNAL_2be2d573_4_k_cu_e63e27b8_175894cute1_E:
	.zero		1
	.type		_ZN40_INTERNAL_2be2d573_4_k_cu_e63e27b8_175894cuda3std3__45__cpo6cbeginE,@object
	.size		_ZN40_INTERNAL_2be2d573_4_k_cu_e63e27b8_175894cuda3std3__45__cpo6cbeginE,(_ZN40_INTERNAL_2be2d573_4_k_cu_e63e27b8_175894cuda3std3__48in_placeE - _ZN40_INTERNAL_2be2d573_4_k_cu_e63e27b8_175894cuda3std3__45__cpo6cbeginE)
_ZN40_INTERNAL_2be2d573_4_k_cu_e63e27b8_175894cuda3std3__45__cpo6cbeginE:
	.zero		1
	.type		_ZN40_INTERNAL_2be2d573_4_k_cu_e63e27b8_175894cuda3std3__48in_placeE,@object
	.size		_ZN40_INTERNAL_2be2d573_4_k_cu_e63e27b8_175894cuda3std3__48in_placeE,(_ZN40_INTERNAL_2be2d573_4_k_cu_e63e27b8_175894cuda3std6ranges3__45__cpo9iter_moveE - _ZN40_INTERNAL_2be2d573_4_k_cu_e63e27b8_175894cuda3std3__48in_placeE)
_ZN40_INTERNAL_2be2d573_4_k_cu_e63e27b8_175894cuda3std3__48in_placeE:
	.zero		1
	.type		_ZN40_INTERNAL_2be2d573_4_k_cu_e63e27b8_175894cuda3std6ranges3__45__cpo9iter_moveE,@object
	.size		_ZN40_INTERNAL_2be2d573_4_k_cu_e63e27b8_175894cuda3std6ranges3__45__cpo9iter_moveE,(_ZN40_INTERNAL_2be2d573_4_k_cu_e63e27b8_175894cuda3std3__45__cpo5beginE - _ZN40_INTERNAL_2be2d573_4_k_cu_e63e27b8_175894cuda3std6ranges3__45__cpo9iter_moveE)
_ZN40_INTERNAL_2be2d573_4_k_cu_e63e27b8_175894cuda3std6ranges3__45__cpo9iter_moveE:
	.zero		1
	.type		_ZN40_INTERNAL_2be2d573_4_k_cu_e63e27b8_175894cuda3std3__45__cpo5beginE,@object
	.size		_ZN40_INTERNAL_2be2d573_4_k_cu_e63e27b8_175894cuda3std3__45__cpo5beginE,(_ZN40_INTERNAL_2be2d573_4_k_cu_e63e27b8_175894cuda3std3__442_GLOBAL__N__2be2d573_4_k_cu_e63e27b8_175896ignoreE - _ZN40_INTERNAL_2be2d573_4_k_cu_e63e27b8_175894cuda3std3__45__cpo5beginE)
_ZN40_INTERNAL_2be2d573_4_k_cu_e63e27b8_175894cuda3std3__45__cpo5beginE:
	.zero		1
	.type		_ZN40_INTERNAL_2be2d573_4_k_cu_e63e27b8_175894cuda3std3__442_GLOBAL__N__2be2d573_4_k_cu_e63e27b8_175896ignoreE,@object
	.size		_ZN40_INTERNAL_2be2d573_4_k_cu_e63e27b8_175894cuda3std3__442_GLOBAL__N__2be2d573_4_k_cu_e63e27b8_175896ignoreE,(_ZN40_INTERNAL_2be2d573_4_k_cu_e63e27b8_175894cute7productE - _ZN40_INTERNAL_2be2d573_4_k_cu_e63e27b8_175894cuda3std3__442_GLOBAL__N__2be2d573_4_k_cu_e63e27b8_175896ignoreE)
_ZN40_INTERNAL_2be2d573_4_k_cu_e63e27b8_175894cuda3std3__442_GLOBAL__N__2be2d573_4_k_cu_e63e27b8_175896ignoreE:
	.zero		1
	.type		_ZN40_INTERNAL_2be2d573_4_k_cu_e63e27b8_175894cute7productE,@object
	.size		_ZN40_INTERNAL_2be2d573_4_k_cu_e63e27b8_175894cute7productE,(_ZN40_INTERNAL_2be2d573_4_k_cu_e63e27b8_175894cuda3std3__45__cpo3endE - _ZN40_INTERNAL_2be2d573_4_k_cu_e63e27b8_175894cute7productE)
_ZN40_INTERNAL_2be2d573_4_k_cu_e63e27b8_175894cute7productE:
	.zero		1
	.type		_ZN40_INTERNAL_2be2d573_4_k_cu_e63e27b8_175894cuda3std3__45__cpo3endE,@object
	.size		_ZN40_INTERNAL_2be2d573_4_k_cu_e63e27b8_175894cuda3std3__45__cpo3endE,(_ZN40_INTERNAL_2be2d573_4_k_cu_e63e27b8_175894cuda3std3__419piecewise_constructE - _ZN40_INTERNAL_2be2d573_4_k_cu_e63e27b8_175894cuda3std3__45__cpo3endE)
_ZN40_INTERNAL_2be2d573_4_k_cu_e63e27b8_175894cuda3std3__45__cpo3endE:
	.zero		1
	.type		_ZN40_INTERNAL_2be2d573_4_k_cu_e63e27b8_175894cuda3std3__419piecewise_constructE,@object
	.size		_ZN40_INTERNAL_2be2d573_4_k_cu_e63e27b8_175894cuda3std3__419piecewise_constructE,(_ZN40_INTERNAL_2be2d573_4_k_cu_e63e27b8_175894cuda3std3__45__cpo4cendE - _ZN40_INTERNAL_2be2d573_4_k_cu_e63e27b8_175894cuda3std3__419piecewise_constructE)
_ZN40_INTERNAL_2be2d573_4_k_cu_e63e27b8_175894cuda3std3__419piecewise_constructE:
	.zero		1
	.type		_ZN40_INTERNAL_2be2d573_4_k_cu_e63e27b8_175894cuda3std3__45__cpo4cendE,@object
	.size		_ZN40_INTERNAL_2be2d573_4_k_cu_e63e27b8_175894cuda3std3__45__cpo4cendE,(_ZN40_INTERNAL_2be2d573_4_k_cu_e63e27b8_175894cuda3std6ranges3__45__cpo4swapE - _ZN40_INTERNAL_2be2d573_4_k_cu_e63e27b8_175894cuda3std3__45__cpo4cendE)
_ZN40_INTERNAL_2be2d573_4_k_cu_e63e27b8_175894cuda3std3__45__cpo4cendE:
	.zero		1
	.type		_ZN40_INTERNAL_2be2d573_4_k_cu_e63e27b8_175894cuda3std6ranges3__45__cpo4swapE,@object
	.size		_ZN40_INTERNAL_2be2d573_4_k_cu_e63e27b8_175894cuda3std6ranges3__45__cpo4swapE,(.L_7 - _ZN40_INTERNAL_2be2d573_4_k_cu_e63e27b8_175894cuda3std6ranges3__45__cpo4swapE)
_ZN40_INTERNAL_2be2d573_4_k_cu_e63e27b8_175894cuda3std6ranges3__45__cpo4swapE:
	.zero		1
.L_7:


//--------------------- .nv.constant0._ZN7cutlass13device_kernelINS_4gemm6kernel13GemmUniversalIN4cute5tupleIJiiiiEEENS1_10collective13CollectiveMmaINS1_37MainloopSm90TmaGmmaWarpSpecializedFP8ILi18ENS5_IJNS4_1CILi1EEESB_SB_EEENS1_35KernelTmaWarpSpecializedCooperativeEEENS5_IJNSA_ILi128EEENSA_ILi256EEENSA_ILi32EEEEEENS_12float_e4m3_tENS5_IJlSB_lEEESJ_SK_NS4_8TiledMMAINS4_8MMA_AtomIJNS4_4SM904GMMA31MMA_64x256x32_F32E4M3E4M3_SS_TNILNSO_7ScaleInE1ELSQ_1EEEEEENS4_6LayoutINS5_IJNSA_ILi2EEESB_SB_EEENS5_IJSB_NSA_ILi0EEESW_EEEEENS5_IJNS4_10UnderscoreESZ_SZ_EEEEENS4_13SM90_TMA_LOADENS4_14ComposedLayoutINS4_7SwizzleILi1ELi4ELi3EEENS4_18smem_ptr_flag_bitsILi8EEENST_INS5_IJNSA_ILi8EEESH_EEENS5_IJSH_SB_EEEEEEEvNS4_8identityES12_S1C_vS1D_EENS_8epilogue10collective6detail29Sm90TmaWarpSpecializedAdapterINS1G_15DefaultEpilogueISJ_SK_SK_NS1F_6thread17LinearCombinationISJ_Li1EffLNS1K_9ScaleType4KindE0ELNS_15FloatRoundStyleE2ESJ_EENS1_15EpilogueDefaultEEEEEvvEEEEvNT_6ParamsE --------------------------
	.section	.nv.constant0._ZN7cutlass13device_kernelINS_4gemm6kernel13GemmUniversalIN4cute5tupleIJiiiiEEENS1_10collective13CollectiveMmaINS1_37MainloopSm90TmaGmmaWarpSpecializedFP8ILi18ENS5_IJNS4_1CILi1EEESB_SB_EEENS1_35KernelTmaWarpSpecializedCooperativeEEENS5_IJNSA_ILi128EEENSA_ILi256EEENSA_ILi32EEEEEENS_12float_e4m3_tENS5_IJlSB_lEEESJ_SK_NS4_8TiledMMAINS4_8MMA_AtomIJNS4_4SM904GMMA31MMA_64x256x32_F32E4M3E4M3_SS_TNILNSO_7ScaleInE1ELSQ_1EEEEEENS4_6LayoutINS5_IJNSA_ILi2EEESB_SB_EEENS5_IJSB_NSA_ILi0EEESW_EEEEENS5_IJNS4_10UnderscoreESZ_SZ_EEEEENS4_13SM90_TMA_LOADENS4_14ComposedLayoutINS4_7SwizzleILi1ELi4ELi3EEENS4_18smem_ptr_flag_bitsILi8EEENST_INS5_IJNSA_ILi8EEESH_EEENS5_IJSH_SB_EEEEEEEvNS4_8identityES12_S1C_vS1D_EENS_8epilogue10collective6detail29Sm90TmaWarpSpecializedAdapterINS1G_15DefaultEpilogueISJ_SK_SK_NS1F_6thread17LinearCombinationISJ_Li1EffLNS1K_9ScaleType4KindE0ELNS_15FloatRoundStyleE2ESJ_EENS1_15EpilogueDefaultEEEEEvvEEEEvNT_6ParamsE,"a",@progbits
	.sectionflags	@""
	.align	4
.nv.constant0._ZN7cutlass13device_kernelINS_4gemm6kernel13GemmUniversalIN4cute5tupleIJiiiiEEENS1_10collective13CollectiveMmaINS1_37MainloopSm90TmaGmmaWarpSpecializedFP8ILi18ENS5_IJNS4_1CILi1EEESB_SB_EEENS1_35KernelTmaWarpSpecializedCooperativeEEENS5_IJNSA_ILi128EEENSA_ILi256EEENSA_ILi32EEEEEENS_12float_e4m3_tENS5_IJlSB_lEEESJ_SK_NS4_8TiledMMAINS4_8MMA_AtomIJNS4_4SM904GMMA31MMA_64x256x32_F32E4M3E4M3_SS_TNILNSO_7ScaleInE1ELSQ_1EEEEEENS4_6LayoutINS5_IJNSA_ILi2EEESB_SB_EEENS5_IJSB_NSA_ILi0EEESW_EEEEENS5_IJNS4_10UnderscoreESZ_SZ_EEEEENS4_13SM90_TMA_LOADENS4_14ComposedLayoutINS4_7SwizzleILi1ELi4ELi3EEENS4_18smem_ptr_flag_bitsILi8EEENST_INS5_IJNSA_ILi8EEESH_EEENS5_IJSH_SB_EEEEEEEvNS4_8identityES12_S1C_vS1D_EENS_8epilogue10collective6detail29Sm90TmaWarpSpecializedAdapterINS1G_15DefaultEpilogueISJ_SK_SK_NS1F_6thread17LinearCombinationISJ_Li1EffLNS1K_9ScaleType4KindE0ELNS_15FloatRoundStyleE2ESJ_EENS1_15EpilogueDefaultEEEEEvvEEEEvNT_6ParamsE:
	.zero		1664


//--------------------- SYMBOLS --------------------------

	.type		.nv.reservedSmem.offset0,@object
	.size		.nv.reservedSmem.offset0,0x4
